// auto-generated by cutlass_sweep.gemm — config: {"arch": "sm_100", "cluster_m": 4, "cluster_n": 4, "dtype": "e4m3", "dtype_b": "e4m3", "layout": "nt", "stages": 0, "tile_k": 128, "tile_m": 128, "tile_n": 64}
#include "cutlass/cutlass.h"
#include "cutlass/gemm/collective/collective_builder.hpp"
#include "cutlass/gemm/device/gemm_universal_adapter.h"
#include "cutlass/gemm/kernel/gemm_universal.hpp"
#include "cutlass/epilogue/collective/collective_builder.hpp"

using ElemA = cutlass::float_e4m3_t;
using ElemB = cutlass::float_e4m3_t;
using ElemCD = cutlass::float_e4m3_t;
using Acc  = float;
using TileShape    = cute::Shape<cute::_128, cute::_64, cute::_128>;
using ClusterShape = cute::Shape<cute::_4, cute::_4, cute::_1>;

using CollectiveEpilogue = typename cutlass::epilogue::collective::CollectiveBuilder<
    cutlass::arch::Sm100, cutlass::arch::OpClassTensorOp,
    TileShape, ClusterShape,
    cutlass::epilogue::collective::EpilogueTileAuto,
    Acc, Acc,
    ElemCD, cutlass::layout::RowMajor, 128 / cutlass::sizeof_bits<ElemCD>::value,
    ElemCD, cutlass::layout::RowMajor, 128 / cutlass::sizeof_bits<ElemCD>::value,
    cutlass::epilogue::collective::EpilogueScheduleAuto
  >::CollectiveOp;

using CollectiveMainloop = typename cutlass::gemm::collective::CollectiveBuilder<
    cutlass::arch::Sm100, cutlass::arch::OpClassTensorOp,
    ElemA, cutlass::layout::RowMajor, 128 / cutlass::sizeof_bits<ElemA>::value,
    ElemB, cutlass::layout::ColumnMajor, 128 / cutlass::sizeof_bits<ElemB>::value,
    Acc,
    TileShape, ClusterShape,
    cutlass::gemm::collective::StageCountAutoCarveout<static_cast<int>(sizeof(typename CollectiveEpilogue::SharedStorage))>,
    cutlass::gemm::collective::KernelScheduleAuto
  >::CollectiveOp;

using GemmKernel = cutlass::gemm::kernel::GemmUniversal<
    cute::Shape<int,int,int,int>,
    CollectiveMainloop,
    CollectiveEpilogue
>;
using Gemm = cutlass::gemm::device::GemmUniversalAdapter<GemmKernel>;

// Force the device kernel symbol into the cubin without needing a host main.
auto* _anchor = &cutlass::device_kernel<GemmKernel>;


// ===== COMPILED SASS (sm_100a) =====

	.target	sm_100a

	.elftype	@"ET_EXEC"


//--------------------- .note.nv.tkinfo           --------------------------
	.section	.note.nv.tkinfo,"",@"SHT_NOTE"
	.sectionflags	@"SHF_NOTE_NV_TKINFO"
	.tkinfo
        /*0018*/ 	.word	0x00000002
        /*0030*/ 	.string	""
        /*0030*/ 	.string	"ptxas"
        /*0030*/ 	.string	"Cuda compilation tools, release 13.0, V13.0.88"
        /*0030*/ 	.string	"Build cuda_13.0.r13.0/compiler.36424714_0"
        /*0030*/ 	.string	"-arch sm_100a -m 64 "



//--------------------- .note.nv.cuinfo           --------------------------
	.section	.note.nv.cuinfo,"",@"SHT_NOTE"
	.sectionflags	@"SHF_NOTE_NV_CUINFO"
        /*0018*/ 	.short	0x0002
        /*001a*/ 	.short	0x0064
        /*001c*/ 	.short	0x0082
	.zero		2


//--------------------- .nv.info                  --------------------------
	.section	.nv.info,"",@"SHT_CUDA_INFO"
	.align	4


	//----- nvinfo : EIATTR_REGCOUNT
	.align		4
        /*0000*/ 	.byte	0x04, 0x2f
        /*0002*/ 	.short	(.L_19 - .L_18)
	.align		4
.L_18:
        /*0004*/ 	.word	index@(_ZN7cutlass13device_kernelINS_4gemm6kernel13GemmUniversalIN4cute5tupleIJiiiiEEENS1_10collective13CollectiveMmaINS1_35MainloopSm100TmaUmmaWarpSpecializedILi18ELi2ELi4ENS5_IJNS4_1CILi4EEESB_NSA_ILi1EEEEEEEENS5_IJNSA_ILi128EEENSA_ILi64EEESF_EEENS_12float_e4m3_tENS5_IJlSC_lEEESI_SJ_NS4_8TiledMMAINS4_8MMA_AtomIJNS4_10MMA_TraitsINS4_25SM100_MMA_F8F6F4_2x1SM_SSEJSI_SI_fSF_SG_NS4_17integral_constantINS4_4UMMA5MajorELSQ_0EEESR_NSO_INSP_7ScaleInELSS_0EEEST_EEEEEENS4_6LayoutINS5_IJSC_SC_SC_EEENS5_IJNSA_ILi0EEESY_SY_EEEEENS5_IJNS4_10UnderscoreES11_S11_EEEEENS4_28SM100_TMA_2SM_LOAD_MULTICASTENS4_14ComposedLayoutINS4_7SwizzleILi3ELi4ELi3EEENS4_18smem_ptr_flag_bitsILi8EEENSW_INS5_IJNSA_ILi8EEESF_EEENS5_IJSF_SC_EEEEEEEvNS4_8identityES14_S1E_vS1F_EENS_8epilogue10collective18CollectiveEpilogueINS1H_23Sm100TmaWarpSpecializedILi1ELi1ELi32ELb0ELb0EEEJNS5_IJSG_SG_SF_EEENS5_IJNSW_ISG_SC_EES1N_EEESI_SJ_SI_SJ_NS1H_6fusion15FusionCallbacksIS1L_NS1P_17LinearCombinationISI_fSI_fLNS_15FloatRoundStyleE2EEES1M_S1O_JEEENS4_5SM1004TMEM4LOAD26SM100_TMEM_LOAD_32dp32b32xENS4_13SM90_TMA_LOADENS15_INS16_ILi2ELi4ELi3EEES19_NSW_INS5_IJS1A_SG_EEENS5_IJSG_SC_EEEEEEENS4_39AutoVectorizingCopyWithAssumedAlignmentILi128EEENS4_14SM90_TMA_STOREES24_S26_S26_EEEvvEEEEvNT_6ParamsE)
        /*0008*/ 	.word	0x0000005a


	//----- nvinfo : EIATTR_FRAME_SIZE
	.align		4
.L_19:
        /*000c*/ 	.byte	0x04, 0x11
        /*000e*/ 	.short	(.L_21 - .L_20)
	.align		4
.L_20:
        /*0010*/ 	.word	index@($__internal_2_$__cuda_sm10x_tcgen05_guardrail_trap_unallocated_columns_being_dealloced)
        /*0014*/ 	.word	0x00000000


	//----- nvinfo : EIATTR_FRAME_SIZE
	.align		4
.L_21:
        /*0018*/ 	.byte	0x04, 0x11
        /*001a*/ 	.short	(.L_23 - .L_22)
	.align		4
.L_22:
        /*001c*/ 	.word	index@($__internal_1_$__cuda_sm10x_tcgen05_guardrail_trap_phase_invalid_during_alloc)
        /*0020*/ 	.word	0x00000000


	//----- nvinfo : EIATTR_FRAME_SIZE
	.align		4
.L_23:
        /*0024*/ 	.byte	0x04, 0x11
        /*0026*/ 	.short	(.L_25 - .L_24)
	.align		4
.L_24:
        /*0028*/ 	.word	index@($__internal_0_$__cuda_sm10x_tcgen05_guardrail_trap_col_being_dealloced_not_returned_by_alloc)
        /*002c*/ 	.word	0x00000000


	//----- nvinfo : EIATTR_FRAME_SIZE
	.align		4
.L_25:
        /*0030*/ 	.byte	0x04, 0x11
        /*0032*/ 	.short	(.L_27 - .L_26)
	.align		4
.L_26:
        /*0034*/ 	.word	index@(_ZN7cutlass13device_kernelINS_4gemm6kernel13GemmUniversalIN4cute5tupleIJiiiiEEENS1_10collective13CollectiveMmaINS1_35MainloopSm100TmaUmmaWarpSpecializedILi18ELi2ELi4ENS5_IJNS4_1CILi4EEESB_NSA_ILi1EEEEEEEENS5_IJNSA_ILi128EEENSA_ILi64EEESF_EEENS_12float_e4m3_tENS5_IJlSC_lEEESI_SJ_NS4_8TiledMMAINS4_8MMA_AtomIJNS4_10MMA_TraitsINS4_25SM100_MMA_F8F6F4_2x1SM_SSEJSI_SI_fSF_SG_NS4_17integral_constantINS4_4UMMA5MajorELSQ_0EEESR_NSO_INSP_7ScaleInELSS_0EEEST_EEEEEENS4_6LayoutINS5_IJSC_SC_SC_EEENS5_IJNSA_ILi0EEESY_SY_EEEEENS5_IJNS4_10UnderscoreES11_S11_EEEEENS4_28SM100_TMA_2SM_LOAD_MULTICASTENS4_14ComposedLayoutINS4_7SwizzleILi3ELi4ELi3EEENS4_18smem_ptr_flag_bitsILi8EEENSW_INS5_IJNSA_ILi8EEESF_EEENS5_IJSF_SC_EEEEEEEvNS4_8identityES14_S1E_vS1F_EENS_8epilogue10collective18CollectiveEpilogueINS1H_23Sm100TmaWarpSpecializedILi1ELi1ELi32ELb0ELb0EEEJNS5_IJSG_SG_SF_EEENS5_IJNSW_ISG_SC_EES1N_EEESI_SJ_SI_SJ_NS1H_6fusion15FusionCallbacksIS1L_NS1P_17LinearCombinationISI_fSI_fLNS_15FloatRoundStyleE2EEES1M_S1O_JEEENS4_5SM1004TMEM4LOAD26SM100_TMEM_LOAD_32dp32b32xENS4_13SM90_TMA_LOADENS15_INS16_ILi2ELi4ELi3EEES19_NSW_INS5_IJS1A_SG_EEENS5_IJSG_SC_EEEEEEENS4_39AutoVectorizingCopyWithAssumedAlignmentILi128EEENS4_14SM90_TMA_STOREES24_S26_S26_EEEvvEEEEvNT_6ParamsE)
        /*0038*/ 	.word	0x00000000


	//----- nvinfo : EIATTR_MIN_STACK_SIZE
	.align		4
.L_27:
        /*003c*/ 	.byte	0x04, 0x12
        /*003e*/ 	.short	(.L_29 - .L_28)
	.align		4
.L_28:
        /*0040*/ 	.word	index@(_ZN7cutlass13device_kernelINS_4gemm6kernel13GemmUniversalIN4cute5tupleIJiiiiEEENS1_10collective13CollectiveMmaINS1_35MainloopSm100TmaUmmaWarpSpecializedILi18ELi2ELi4ENS5_IJNS4_1CILi4EEESB_NSA_ILi1EEEEEEEENS5_IJNSA_ILi128EEENSA_ILi64EEESF_EEENS_12float_e4m3_tENS5_IJlSC_lEEESI_SJ_NS4_8TiledMMAINS4_8MMA_AtomIJNS4_10MMA_TraitsINS4_25SM100_MMA_F8F6F4_2x1SM_SSEJSI_SI_fSF_SG_NS4_17integral_constantINS4_4UMMA5MajorELSQ_0EEESR_NSO_INSP_7ScaleInELSS_0EEEST_EEEEEENS4_6LayoutINS5_IJSC_SC_SC_EEENS5_IJNSA_ILi0EEESY_SY_EEEEENS5_IJNS4_10UnderscoreES11_S11_EEEEENS4_28SM100_TMA_2SM_LOAD_MULTICASTENS4_14ComposedLayoutINS4_7SwizzleILi3ELi4ELi3EEENS4_18smem_ptr_flag_bitsILi8EEENSW_INS5_IJNSA_ILi8EEESF_EEENS5_IJSF_SC_EEEEEEEvNS4_8identityES14_S1E_vS1F_EENS_8epilogue10collective18CollectiveEpilogueINS1H_23Sm100TmaWarpSpecializedILi1ELi1ELi32ELb0ELb0EEEJNS5_IJSG_SG_SF_EEENS5_IJNSW_ISG_SC_EES1N_EEESI_SJ_SI_SJ_NS1H_6fusion15FusionCallbacksIS1L_NS1P_17LinearCombinationISI_fSI_fLNS_15FloatRoundStyleE2EEES1M_S1O_JEEENS4_5SM1004TMEM4LOAD26SM100_TMEM_LOAD_32dp32b32xENS4_13SM90_TMA_LOADENS15_INS16_ILi2ELi4ELi3EEES19_NSW_INS5_IJS1A_SG_EEENS5_IJSG_SC_EEEEEEENS4_39AutoVectorizingCopyWithAssumedAlignmentILi128EEENS4_14SM90_TMA_STOREES24_S26_S26_EEEvvEEEEvNT_6ParamsE)
        /*0044*/ 	.word	0x00000000
.L_29:


//--------------------- .nv.compat                --------------------------
	.section	.nv.compat,"",@"SHT_CUDA_COMPAT_INFO"
	.align	4
        /*0000*/ 	.byte	0x02, 0x09, 0x01, 0x00, 0x02, 0x02, 0x02, 0x00, 0x02, 0x05, 0x05, 0x00, 0x03, 0x07, 0x01, 0x01
        /*0010*/ 	.byte	0x02, 0x03, 0x01, 0x00, 0x02, 0x06, 0x01, 0x00, 0x04, 0x0b, 0x08, 0x00, 0x09, 0x00, 0x00, 0x00
        /*0020*/ 	.byte	0x00, 0x00, 0x00, 0x00


//--------------------- .nv.info._ZN7cutlass13device_kernelINS_4gemm6kernel13GemmUniversalIN4cute5tupleIJiiiiEEENS1_10collective13CollectiveMmaINS1_35MainloopSm100TmaUmmaWarpSpecializedILi18ELi2ELi4ENS5_IJNS4_1CILi4EEESB_NSA_ILi1EEEEEEEENS5_IJNSA_ILi128EEENSA_ILi64EEESF_EEENS_12float_e4m3_tENS5_IJlSC_lEEESI_SJ_NS4_8TiledMMAINS4_8MMA_AtomIJNS4_10MMA_TraitsINS4_25SM100_MMA_F8F6F4_2x1SM_SSEJSI_SI_fSF_SG_NS4_17integral_constantINS4_4UMMA5MajorELSQ_0EEESR_NSO_INSP_7ScaleInELSS_0EEEST_EEEEEENS4_6LayoutINS5_IJSC_SC_SC_EEENS5_IJNSA_ILi0EEESY_SY_EEEEENS5_IJNS4_10UnderscoreES11_S11_EEEEENS4_28SM100_TMA_2SM_LOAD_MULTICASTENS4_14ComposedLayoutINS4_7SwizzleILi3ELi4ELi3EEENS4_18smem_ptr_flag_bitsILi8EEENSW_INS5_IJNSA_ILi8EEESF_EEENS5_IJSF_SC_EEEEEEEvNS4_8identityES14_S1E_vS1F_EENS_8epilogue10collective18CollectiveEpilogueINS1H_23Sm100TmaWarpSpecializedILi1ELi1ELi32ELb0ELb0EEEJNS5_IJSG_SG_SF_EEENS5_IJNSW_ISG_SC_EES1N_EEESI_SJ_SI_SJ_NS1H_6fusion15FusionCallbacksIS1L_NS1P_17LinearCombinationISI_fSI_fLNS_15FloatRoundStyleE2EEES1M_S1O_JEEENS4_5SM1004TMEM4LOAD26SM100_TMEM_LOAD_32dp32b32xENS4_13SM90_TMA_LOADENS15_INS16_ILi2ELi4ELi3EEES19_NSW_INS5_IJS1A_SG_EEENS5_IJSG_SC_EEEEEEENS4_39AutoVectorizingCopyWithAssumedAlignmentILi128EEENS4_14SM90_TMA_STOREES24_S26_S26_EEEvvEEEEvNT_6ParamsE --------------------------
	.section	.nv.info._ZN7cutlass13device_kernelINS_4gemm6kernel13GemmUniversalIN4cute5tupleIJiiiiEEENS1_10collective13CollectiveMmaINS1_35MainloopSm100TmaUmmaWarpSpecializedILi18ELi2ELi4ENS5_IJNS4_1CILi4EEESB_NSA_ILi1EEEEEEEENS5_IJNSA_ILi128EEENSA_ILi64EEESF_EEENS_12float_e4m3_tENS5_IJlSC_lEEESI_SJ_NS4_8TiledMMAINS4_8MMA_AtomIJNS4_10MMA_TraitsINS4_25SM100_MMA_F8F6F4_2x1SM_SSEJSI_SI_fSF_SG_NS4_17integral_constantINS4_4UMMA5MajorELSQ_0EEESR_NSO_INSP_7ScaleInELSS_0EEEST_EEEEEENS4_6LayoutINS5_IJSC_SC_SC_EEENS5_IJNSA_ILi0EEESY_SY_EEEEENS5_IJNS4_10UnderscoreES11_S11_EEEEENS4_28SM100_TMA_2SM_LOAD_MULTICASTENS4_14ComposedLayoutINS4_7SwizzleILi3ELi4ELi3EEENS4_18smem_ptr_flag_bitsILi8EEENSW_INS5_IJNSA_ILi8EEESF_EEENS5_IJSF_SC_EEEEEEEvNS4_8identityES14_S1E_vS1F_EENS_8epilogue10collective18CollectiveEpilogueINS1H_23Sm100TmaWarpSpecializedILi1ELi1ELi32ELb0ELb0EEEJNS5_IJSG_SG_SF_EEENS5_IJNSW_ISG_SC_EES1N_EEESI_SJ_SI_SJ_NS1H_6fusion15FusionCallbacksIS1L_NS1P_17LinearCombinationISI_fSI_fLNS_15FloatRoundStyleE2EEES1M_S1O_JEEENS4_5SM1004TMEM4LOAD26SM100_TMEM_LOAD_32dp32b32xENS4_13SM90_TMA_LOADENS15_INS16_ILi2ELi4ELi3EEES19_NSW_INS5_IJS1A_SG_EEENS5_IJSG_SC_EEEEEEENS4_39AutoVectorizingCopyWithAssumedAlignmentILi128EEENS4_14SM90_TMA_STOREES24_S26_S26_EEEvvEEEEvNT_6ParamsE,"",@"SHT_CUDA_INFO"
	.sectionflags	@""
	.align	4


	//----- nvinfo : EIATTR_CUDA_API_VERSION
	.align		4
        /*0000*/ 	.byte	0x04, 0x37
        /*0002*/ 	.short	(.L_31 - .L_30)
.L_30:
        /*0004*/ 	.word	0x00000082


	//----- nvinfo : EIATTR_KPARAM_INFO
	.align		4
.L_31:
        /*0008*/ 	.byte	0x04, 0x17
        /*000a*/ 	.short	(.L_33 - .L_32)
.L_32:
        /*000c*/ 	.word	0x00000000
        /*0010*/ 	.short	0x0000
        /*0012*/ 	.short	0x0000
        /*0014*/ 	.byte	0x00, 0xf0, 0x01, 0x20


	//----- nvinfo : EIATTR_AT_ENTRY_FRAGMENTS
	.align		4
.L_33:
        /*0018*/ 	.byte	0x04, 0x4f
        /*001a*/ 	.short	(.L_35 - .L_34)


	//   ....[0]....
.L_34:
        /*001c*/ 	.word	0x00000007


	//----- nvinfo : EIATTR_RESERVED_SMEM_USED
	.align		4
.L_35:
        /*0020*/ 	.byte	0x01, 0x41
	.zero		2


	//----- nvinfo : EIATTR_SPARSE_MMA_MASK
	.align		4
        /*0024*/ 	.byte	0x03, 0x50
        /*0026*/ 	.short	0x0000


	//----- nvinfo : EIATTR_TCGEN05_2CTA_USED
	.align		4
        /*0028*/ 	.byte	0x01, 0x52
	.zero		2


	//----- nvinfo : EIATTR_MAXREG_COUNT
	.align		4
        /*002c*/ 	.byte	0x03, 0x1b
        /*002e*/ 	.short	0x00ff


	//----- nvinfo : EIATTR_NUM_BARRIERS
	.align		4
        /*0030*/ 	.byte	0x02, 0x4c
        /*0032*/ 	.byte	0x07
	.zero		1


	//----- nvinfo : EIATTR_EXTERNS
	.align		4
        /*0034*/ 	.byte	0x04, 0x0f
        /*0036*/ 	.short	(.L_37 - .L_36)


	//   ....[0]....
	.align		4
.L_36:
        /*0038*/ 	.word	index@(__assertfail)


	//----- nvinfo : EIATTR_MERCURY_ISA_VERSION
	.align		4
.L_37:
        /*003c*/ 	.byte	0x03, 0x5f
        /*003e*/ 	.short	0x0101


	//----- nvinfo : EIATTR_INT_WARP_WIDE_INSTR_OFFSETS
	.align		4
        /*0040*/ 	.byte	0x04, 0x31
        /*0042*/ 	.short	(.L_39 - .L_38)


	//   ....[0]....
.L_38:
        /*0044*/ 	.word	0x00000f10


	//   ....[1]....
        /*0048*/ 	.word	0x00000f90


	//   ....[2]....
        /*004c*/ 	.word	0x00004d70


	//   ....[3]....
        /*0050*/ 	.word	0x00004da0


	//   ....[4]....
        /*0054*/ 	.word	0x00004df0


	//   ....[5]....
        /*0058*/ 	.word	0x00005880


	//   ....[6]....
        /*005c*/ 	.word	0x00005930


	//----- nvinfo : EIATTR_COOP_GROUP_MASK_REGIDS
	.align		4
.L_39:
        /*0060*/ 	.byte	0x04, 0x29
        /*0062*/ 	.short	(.L_41 - .L_40)


	//   ....[0]....
.L_40:
        /*0064*/ 	.word	0xffffffff


	//   ....[1]....
        /*0068*/ 	.word	0xffffffff


	//   ....[2]....
        /*006c*/ 	.word	0xffffffff


	//   ....[3]....
        /*0070*/ 	.word	0xffffffff


	//   ....[4]....
        /*0074*/ 	.word	0xffffffff


	//   ....[5]....
        /*0078*/ 	.word	0xffffffff


	//   ....[6]....
        /*007c*/ 	.word	0xffffffff


	//   ....[7]....
        /*0080*/ 	.word	0xffffffff


	//   ....[8]....
        /*0084*/ 	.word	0xffffffff


	//   ....[9]....
        /*0088*/ 	.word	0xffffffff


	//   ....[10]....
        /*008c*/ 	.word	0xffffffff


	//   ....[11]....
        /*0090*/ 	.word	0xffffffff


	//   ....[12]....
        /*0094*/ 	.word	0xffffffff


	//   ....[13]....
        /*0098*/ 	.word	0xffffffff


	//----- nvinfo : EIATTR_COOP_GROUP_INSTR_OFFSETS
	.align		4
.L_41:
        /*009c*/ 	.byte	0x04, 0x28
        /*009e*/ 	.short	(.L_43 - .L_42)


	//   ....[0]....
.L_42:
        /*00a0*/ 	.word	0x000000c0


	//   ....[1]....
        /*00a4*/ 	.word	0x00000500


	//   ....[2]....
        /*00a8*/ 	.word	0x000008b0


	//   ....[3]....
        /*00ac*/ 	.word	0x000009e0


	//   ....[4]....
        /*00b0*/ 	.word	0x00000ad0


	//   ....[5]....
        /*00b4*/ 	.word	0x00000c30


	//   ....[6]....
        /*00b8*/ 	.word	0x00000dc0


	//   ....[7]....
        /*00bc*/ 	.word	0x00001010


	//   ....[8]....
        /*00c0*/ 	.word	0x00002560


	//   ....[9]....
        /*00c4*/ 	.word	0x00003b60


	//   ....[10]....
        /*00c8*/ 	.word	0x00004030


	//   ....[11]....
        /*00cc*/ 	.word	0x00004060


	//   ....[12]....
        /*00d0*/ 	.word	0x00004c80


	//   ....[13]....
        /*00d4*/ 	.word	0x00004e90


	//----- nvinfo : EIATTR_VRC_CTA_INIT_COUNT
	.align		4
.L_43:
        /*00d8*/ 	.byte	0x02, 0x4a
        /*00da*/ 	.byte	0x80
	.zero		1


	//----- nvinfo : EIATTR_SYSCALL_OFFSETS
	.align		4
        /*00dc*/ 	.byte	0x04, 0x46
        /*00de*/ 	.short	(.L_45 - .L_44)


	//   ....[0]....
.L_44:
        /*00e0*/ 	.word	0x00006410


	//   ....[1]....
        /*00e4*/ 	.word	0x00006550


	//   ....[2]....
        /*00e8*/ 	.word	0x00006c70


	//----- nvinfo : EIATTR_MBARRIER_INSTR_OFFSETS
	.align		4
.L_45:
        /*00ec*/ 	.byte	0x04, 0x39
        /*00ee*/ 	.short	(.L_47 - .L_46)


	//   ....[0]....
.L_46:
        /*00f0*/ 	.word	0x00000650
        /*00f4*/ 	.word	0x000000ff
        /*00f8*/ 	.word	0x00000000
        /*00fc*/ 	.short	0x0100
        /*00fe*/ 	.byte	0x06
	.zero		1


	//   ....[1]....
        /*0100*/ 	.word	0x00000660
        /*0104*/ 	.word	0x000000ff
        /*0108*/ 	.word	0x00000090
        /*010c*/ 	.short	0x0100
        /*010e*/ 	.byte	0x06
	.zero		1


	//   ....[2]....
        /*0110*/ 	.word	0x00000670
        /*0114*/ 	.word	0x000000ff
        /*0118*/ 	.word	0x00000008
        /*011c*/ 	.short	0x0100
        /*011e*/ 	.byte	0x06
	.zero		1


	//   ....[3]....
        /*0120*/ 	.word	0x00000680
        /*0124*/ 	.word	0x000000ff
        /*0128*/ 	.word	0x00000098
        /*012c*/ 	.short	0x0100
        /*012e*/ 	.byte	0x06
	.zero		1


	//   ....[4]....
        /*0130*/ 	.word	0x00000690
        /*0134*/ 	.word	0x000000ff
        /*0138*/ 	.word	0x00000010
        /*013c*/ 	.short	0x0100
        /*013e*/ 	.byte	0x06
	.zero		1


	//   ....[5]....
        /*0140*/ 	.word	0x000006a0
        /*0144*/ 	.word	0x000000ff
        /*0148*/ 	.word	0x000000a0
        /*014c*/ 	.short	0x0100
        /*014e*/ 	.byte	0x06
	.zero		1


	//   ....[6]....
        /*0150*/ 	.word	0x000006b0
        /*0154*/ 	.word	0x000000ff
        /*0158*/ 	.word	0x00000018
        /*015c*/ 	.short	0x0100
        /*015e*/ 	.byte	0x06
	.zero		1


	//   ....[7]....
        /*0160*/ 	.word	0x000006c0
        /*0164*/ 	.word	0x000000ff
        /*0168*/ 	.word	0x000000a8
        /*016c*/ 	.short	0x0100
        /*016e*/ 	.byte	0x06
	.zero		1


	//   ....[8]....
        /*0170*/ 	.word	0x000006d0
        /*0174*/ 	.word	0x000000ff
        /*0178*/ 	.word	0x00000020
        /*017c*/ 	.short	0x0100
        /*017e*/ 	.byte	0x06
	.zero		1


	//   ....[9]....
        /*0180*/ 	.word	0x000006e0
        /*0184*/ 	.word	0x000000ff
        /*0188*/ 	.word	0x000000b0
        /*018c*/ 	.short	0x0100
        /*018e*/ 	.byte	0x06
	.zero		1


	//   ....[10]....
        /*0190*/ 	.word	0x000006f0
        /*0194*/ 	.word	0x000000ff
        /*0198*/ 	.word	0x00000028
        /*019c*/ 	.short	0x0100
        /*019e*/ 	.byte	0x06
	.zero		1


	//   ....[11]....
        /*01a0*/ 	.word	0x00000700
        /*01a4*/ 	.word	0x000000ff
        /*01a8*/ 	.word	0x000000b8
        /*01ac*/ 	.short	0x0100
        /*01ae*/ 	.byte	0x06
	.zero		1


	//   ....[12]....
        /*01b0*/ 	.word	0x00000710
        /*01b4*/ 	.word	0x000000ff
        /*01b8*/ 	.word	0x00000030
        /*01bc*/ 	.short	0x0100
        /*01be*/ 	.byte	0x06
	.zero		1


	//   ....[13]....
        /*01c0*/ 	.word	0x00000720
        /*01c4*/ 	.word	0x000000ff
        /*01c8*/ 	.word	0x000000c0
        /*01cc*/ 	.short	0x0100
        /*01ce*/ 	.byte	0x06
	.zero		1


	//   ....[14]....
        /*01d0*/ 	.word	0x00000730
        /*01d4*/ 	.word	0x000000ff
        /*01d8*/ 	.word	0x00000038
        /*01dc*/ 	.short	0x0100
        /*01de*/ 	.byte	0x06
	.zero		1


	//   ....[15]....
        /*01e0*/ 	.word	0x00000740
        /*01e4*/ 	.word	0x000000ff
        /*01e8*/ 	.word	0x000000c8
        /*01ec*/ 	.short	0x0100
        /*01ee*/ 	.byte	0x06
	.zero		1


	//   ....[16]....
        /*01f0*/ 	.word	0x00000750
        /*01f4*/ 	.word	0x000000ff
        /*01f8*/ 	.word	0x00000040
        /*01fc*/ 	.short	0x0100
        /*01fe*/ 	.byte	0x06
	.zero		1


	//   ....[17]....
        /*0200*/ 	.word	0x00000760
        /*0204*/ 	.word	0x000000ff
        /*0208*/ 	.word	0x000000d0
        /*020c*/ 	.short	0x0100
        /*020e*/ 	.byte	0x06
	.zero		1


	//   ....[18]....
        /*0210*/ 	.word	0x00000770
        /*0214*/ 	.word	0x000000ff
        /*0218*/ 	.word	0x00000048
        /*021c*/ 	.short	0x0100
        /*021e*/ 	.byte	0x06
	.zero		1


	//   ....[19]....
        /*0220*/ 	.word	0x00000780
        /*0224*/ 	.word	0x000000ff
        /*0228*/ 	.word	0x000000d8
        /*022c*/ 	.short	0x0100
        /*022e*/ 	.byte	0x06
	.zero		1


	//   ....[20]....
        /*0230*/ 	.word	0x00000790
        /*0234*/ 	.word	0x000000ff
        /*0238*/ 	.word	0x00000050
        /*023c*/ 	.short	0x0100
        /*023e*/ 	.byte	0x06
	.zero		1


	//   ....[21]....
        /*0240*/ 	.word	0x000007a0
        /*0244*/ 	.word	0x000000ff
        /*0248*/ 	.word	0x000000e0
        /*024c*/ 	.short	0x0100
        /*024e*/ 	.byte	0x06
	.zero		1


	//   ....[22]....
        /*0250*/ 	.word	0x000007b0
        /*0254*/ 	.word	0x000000ff
        /*0258*/ 	.word	0x00000058
        /*025c*/ 	.short	0x0100
        /*025e*/ 	.byte	0x06
	.zero		1


	//   ....[23]....
        /*0260*/ 	.word	0x000007c0
        /*0264*/ 	.word	0x000000ff
        /*0268*/ 	.word	0x000000e8
        /*026c*/ 	.short	0x0100
        /*026e*/ 	.byte	0x06
	.zero		1


	//   ....[24]....
        /*0270*/ 	.word	0x000007d0
        /*0274*/ 	.word	0x000000ff
        /*0278*/ 	.word	0x00000060
        /*027c*/ 	.short	0x0100
        /*027e*/ 	.byte	0x06
	.zero		1


	//   ....[25]....
        /*0280*/ 	.word	0x000007e0
        /*0284*/ 	.word	0x000000ff
        /*0288*/ 	.word	0x000000f0
        /*028c*/ 	.short	0x0100
        /*028e*/ 	.byte	0x06
	.zero		1


	//   ....[26]....
        /*0290*/ 	.word	0x000007f0
        /*0294*/ 	.word	0x000000ff
        /*0298*/ 	.word	0x00000068
        /*029c*/ 	.short	0x0100
        /*029e*/ 	.byte	0x06
	.zero		1


	//   ....[27]....
        /*02a0*/ 	.word	0x00000800
        /*02a4*/ 	.word	0x000000ff
        /*02a8*/ 	.word	0x000000f8
        /*02ac*/ 	.short	0x0100
        /*02ae*/ 	.byte	0x06
	.zero		1


	//   ....[28]....
        /*02b0*/ 	.word	0x00000810
        /*02b4*/ 	.word	0x000000ff
        /*02b8*/ 	.word	0x00000070
        /*02bc*/ 	.short	0x0100
        /*02be*/ 	.byte	0x06
	.zero		1


	//   ....[29]....
        /*02c0*/ 	.word	0x00000820
        /*02c4*/ 	.word	0x000000ff
        /*02c8*/ 	.word	0x00000100
        /*02cc*/ 	.short	0x0100
        /*02ce*/ 	.byte	0x06
	.zero		1


	//   ....[30]....
        /*02d0*/ 	.word	0x00000830
        /*02d4*/ 	.word	0x000000ff
        /*02d8*/ 	.word	0x00000078
        /*02dc*/ 	.short	0x0100
        /*02de*/ 	.byte	0x06
	.zero		1


	//   ....[31]....
        /*02e0*/ 	.word	0x00000840
        /*02e4*/ 	.word	0x000000ff
        /*02e8*/ 	.word	0x00000108
        /*02ec*/ 	.short	0x0100
        /*02ee*/ 	.byte	0x06
	.zero		1


	//   ....[32]....
        /*02f0*/ 	.word	0x00000850
        /*02f4*/ 	.word	0x000000ff
        /*02f8*/ 	.word	0x00000080
        /*02fc*/ 	.short	0x0100
        /*02fe*/ 	.byte	0x06
	.zero		1


	//   ....[33]....
        /*0300*/ 	.word	0x00000860
        /*0304*/ 	.word	0x000000ff
        /*0308*/ 	.word	0x00000110
        /*030c*/ 	.short	0x0100
        /*030e*/ 	.byte	0x06
	.zero		1


	//   ....[34]....
        /*0310*/ 	.word	0x00000870
        /*0314*/ 	.word	0x000000ff
        /*0318*/ 	.word	0x00000088
        /*031c*/ 	.short	0x0100
        /*031e*/ 	.byte	0x06
	.zero		1


	//   ....[35]....
        /*0320*/ 	.word	0x00000880
        /*0324*/ 	.word	0x000000ff
        /*0328*/ 	.word	0x00000118
        /*032c*/ 	.short	0x0100
        /*032e*/ 	.byte	0x06
	.zero		1


	//   ....[36]....
        /*0330*/ 	.word	0x000009b0
        /*0334*/ 	.word	0x000000ff
        /*0338*/ 	.word	0x00000120
        /*033c*/ 	.short	0x0100
        /*033e*/ 	.byte	0x06
	.zero		1


	//   ....[37]....
        /*0340*/ 	.word	0x000009c0
        /*0344*/ 	.word	0x000000ff
        /*0348*/ 	.word	0x00000128
        /*034c*/ 	.short	0x0100
        /*034e*/ 	.byte	0x06
	.zero		1


	//   ....[38]....
        /*0350*/ 	.word	0x00000aa0
        /*0354*/ 	.word	0x000000ff
        /*0358*/ 	.word	0x00000130
        /*035c*/ 	.short	0x0100
        /*035e*/ 	.byte	0x05
	.zero		1


	//   ....[39]....
        /*0360*/ 	.word	0x00000ab0
        /*0364*/ 	.word	0x000000ff
        /*0368*/ 	.word	0x00000138
        /*036c*/ 	.short	0x0100
        /*036e*/ 	.byte	0x05
	.zero		1


	//   ....[40]....
        /*0370*/ 	.word	0x00000be0
        /*0374*/ 	.word	0x000000ff
        /*0378*/ 	.word	0x00000140
        /*037c*/ 	.short	0x0100
        /*037e*/ 	.byte	0x05
	.zero		1


	//   ....[41]....
        /*0380*/ 	.word	0x00000bf0
        /*0384*/ 	.word	0x000000ff
        /*0388*/ 	.word	0x00000150
        /*038c*/ 	.short	0x0100
        /*038e*/ 	.byte	0x05
	.zero		1


	//   ....[42]....
        /*0390*/ 	.word	0x00000c00
        /*0394*/ 	.word	0x000000ff
        /*0398*/ 	.word	0x00000148
        /*039c*/ 	.short	0x0100
        /*039e*/ 	.byte	0x05
	.zero		1


	//   ....[43]....
        /*03a0*/ 	.word	0x00000c10
        /*03a4*/ 	.word	0x000000ff
        /*03a8*/ 	.word	0x00000158
        /*03ac*/ 	.short	0x0100
        /*03ae*/ 	.byte	0x05
	.zero		1


	//   ....[44]....
        /*03b0*/ 	.word	0x00000d30
        /*03b4*/ 	.word	0x000000ff
        /*03b8*/ 	.word	0x00000160
        /*03bc*/ 	.short	0x0100
        /*03be*/ 	.byte	0x06
	.zero		1


	//   ....[45]....
        /*03c0*/ 	.word	0x00000d40
        /*03c4*/ 	.word	0x000000ff
        /*03c8*/ 	.word	0x00000180
        /*03cc*/ 	.short	0x0100
        /*03ce*/ 	.byte	0x06
	.zero		1


	//   ....[46]....
        /*03d0*/ 	.word	0x00000d50
        /*03d4*/ 	.word	0x000000ff
        /*03d8*/ 	.word	0x00000168
        /*03dc*/ 	.short	0x0100
        /*03de*/ 	.byte	0x06
	.zero		1


	//   ....[47]....
        /*03e0*/ 	.word	0x00000d60
        /*03e4*/ 	.word	0x000000ff
        /*03e8*/ 	.word	0x00000188
        /*03ec*/ 	.short	0x0100
        /*03ee*/ 	.byte	0x06
	.zero		1


	//   ....[48]....
        /*03f0*/ 	.word	0x00000d70
        /*03f4*/ 	.word	0x000000ff
        /*03f8*/ 	.word	0x00000170
        /*03fc*/ 	.short	0x0100
        /*03fe*/ 	.byte	0x06
	.zero		1


	//   ....[49]....
        /*0400*/ 	.word	0x00000d80
        /*0404*/ 	.word	0x000000ff
        /*0408*/ 	.word	0x00000190
        /*040c*/ 	.short	0x0100
        /*040e*/ 	.byte	0x06
	.zero		1


	//   ....[50]....
        /*0410*/ 	.word	0x00000d90
        /*0414*/ 	.word	0x000000ff
        /*0418*/ 	.word	0x00000178
        /*041c*/ 	.short	0x0100
        /*041e*/ 	.byte	0x06
	.zero		1


	//   ....[51]....
        /*0420*/ 	.word	0x00000da0
        /*0424*/ 	.word	0x000000ff
        /*0428*/ 	.word	0x00000198
        /*042c*/ 	.short	0x0100
        /*042e*/ 	.byte	0x06
	.zero		1


	//   ....[52]....
        /*0430*/ 	.word	0x00000e90
        /*0434*/ 	.word	0x000000ff
        /*0438*/ 	.word	0x000001a0
        /*043c*/ 	.short	0x0100
        /*043e*/ 	.byte	0x05
	.zero		1


	//   ....[53]....
        /*0440*/ 	.word	0x00000ea0
        /*0444*/ 	.word	0x000000ff
        /*0448*/ 	.word	0x000001b0
        /*044c*/ 	.short	0x0100
        /*044e*/ 	.byte	0x05
	.zero		1


	//   ....[54]....
        /*0450*/ 	.word	0x00000eb0
        /*0454*/ 	.word	0x000000ff
        /*0458*/ 	.word	0x000001a8
        /*045c*/ 	.short	0x0100
        /*045e*/ 	.byte	0x05
	.zero		1


	//   ....[55]....
        /*0460*/ 	.word	0x00000ec0
        /*0464*/ 	.word	0x000000ff
        /*0468*/ 	.word	0x000001b8
        /*046c*/ 	.short	0x0100
        /*046e*/ 	.byte	0x05
	.zero		1


	//   ....[56]....
        /*0470*/ 	.word	0x00000fc0
        /*0474*/ 	.word	0x000000ff
        /*0478*/ 	.word	0x000001c0
        /*047c*/ 	.short	0x0100
        /*047e*/ 	.byte	0x04
	.zero		1


	//   ....[57]....
        /*0480*/ 	.word	0x00001dc0
        /*0484*/ 	.word	0x00000000
        /*0488*/ 	.word	0x000001b0
        /*048c*/ 	.short	0x010a
        /*048e*/ 	.byte	0xff
	.zero		1


	//   ....[58]....
        /*0490*/ 	.word	0x00001df0
        /*0494*/ 	.word	0x00000000
        /*0498*/ 	.word	0x000001a0
        /*049c*/ 	.short	0x0101
        /*049e*/ 	.byte	0xff
	.zero		1


	//   ....[59]....
        /*04a0*/ 	.word	0x00001eb0
        /*04a4*/ 	.word	0x000000ff
        /*04a8*/ 	.word	0x00000090
        /*04ac*/ 	.short	0x010a
        /*04ae*/ 	.byte	0x04
	.zero		1


	//   ....[60]....
        /*04b0*/ 	.word	0x00001f60
        /*04b4*/ 	.word	0x000000ff
        /*04b8*/ 	.word	0x00000090
        /*04bc*/ 	.short	0x010a
        /*04be*/ 	.byte	0x21
	.zero		1


	//   ....[61]....
        /*04c0*/ 	.word	0x00002120
        /*04c4*/ 	.word	0x000000ff
        /*04c8*/ 	.word	0x00000090
        /*04cc*/ 	.short	0x010a
        /*04ce*/ 	.byte	0x04
	.zero		1


	//   ....[62]....
        /*04d0*/ 	.word	0x00002230
        /*04d4*/ 	.word	0x000000ff
        /*04d8*/ 	.word	0x00000138
        /*04dc*/ 	.short	0x0101
        /*04de*/ 	.byte	0x11
	.zero		1


	//   ....[63]....
        /*04e0*/ 	.word	0x00002250
        /*04e4*/ 	.word	0x000000ff
        /*04e8*/ 	.word	0x00000090
        /*04ec*/ 	.short	0x010a
        /*04ee*/ 	.byte	0x05
	.zero		1


	//   ....[64]....
        /*04f0*/ 	.word	0x000022d0
        /*04f4*/ 	.word	0x000000ff
        /*04f8*/ 	.word	0x00000090
        /*04fc*/ 	.short	0x010a
        /*04fe*/ 	.byte	0x21
	.zero		1


	//   ....[65]....
        /*0500*/ 	.word	0x00002460
        /*0504*/ 	.word	0x000000ff
        /*0508*/ 	.word	0x00000090
        /*050c*/ 	.short	0x010a
        /*050e*/ 	.byte	0x05
	.zero		1


	//   ....[66]....
        /*0510*/ 	.word	0x00002590
        /*0514*/ 	.word	0x00000003
        /*0518*/ 	.word	0x00000140
        /*051c*/ 	.short	0x010a
        /*051e*/ 	.byte	0xff
	.zero		1


	//   ....[67]....
        /*0520*/ 	.word	0x000026e0
        /*0524*/ 	.word	0x00000000
        /*0528*/ 	.word	0x00000000
        /*052c*/ 	.short	0x0101
        /*052e*/ 	.byte	0xff
	.zero		1


	//   ....[68]....
        /*0530*/ 	.word	0x00002c00
        /*0534*/ 	.word	0x000000ff
        /*0538*/ 	.word	0x00000000
        /*053c*/ 	.short	0x010a
        /*053e*/ 	.byte	0x04
	.zero		1


	//   ....[69]....
        /*0540*/ 	.word	0x00002c90
        /*0544*/ 	.word	0x000000ff
        /*0548*/ 	.word	0x00000000
        /*054c*/ 	.short	0x010a
        /*054e*/ 	.byte	0x04
	.zero		1


	//   ....[70]....
        /*0550*/ 	.word	0x00002d20
        /*0554*/ 	.word	0x000000ff
        /*0558*/ 	.word	0x00000000
        /*055c*/ 	.short	0x010a
        /*055e*/ 	.byte	0x04
	.zero		1


	//   ....[71]....
        /*0560*/ 	.word	0x00002db0
        /*0564*/ 	.word	0x000000ff
        /*0568*/ 	.word	0x00000000
        /*056c*/ 	.short	0x010a
        /*056e*/ 	.byte	0x04
	.zero		1


	//   ....[72]....
        /*0570*/ 	.word	0x00002e40
        /*0574*/ 	.word	0x000000ff
        /*0578*/ 	.word	0x00000000
        /*057c*/ 	.short	0x010a
        /*057e*/ 	.byte	0x04
	.zero		1


	//   ....[73]....
        /*0580*/ 	.word	0x00002ed0
        /*0584*/ 	.word	0x000000ff
        /*0588*/ 	.word	0x00000000
        /*058c*/ 	.short	0x010a
        /*058e*/ 	.byte	0x04
	.zero		1


	//   ....[74]....
        /*0590*/ 	.word	0x00002f60
        /*0594*/ 	.word	0x000000ff
        /*0598*/ 	.word	0x00000000
        /*059c*/ 	.short	0x010a
        /*059e*/ 	.byte	0x04
	.zero		1


	//   ....[75]....
        /*05a0*/ 	.word	0x00002ff0
        /*05a4*/ 	.word	0x000000ff
        /*05a8*/ 	.word	0x00000000
        /*05ac*/ 	.short	0x010a
        /*05ae*/ 	.byte	0x04
	.zero		1


	//   ....[76]....
        /*05b0*/ 	.word	0x00003080
        /*05b4*/ 	.word	0x000000ff
        /*05b8*/ 	.word	0x00000000
        /*05bc*/ 	.short	0x010a
        /*05be*/ 	.byte	0x04
	.zero		1


	//   ....[77]....
        /*05c0*/ 	.word	0x00003110
        /*05c4*/ 	.word	0x000000ff
        /*05c8*/ 	.word	0x00000000
        /*05cc*/ 	.short	0x010a
        /*05ce*/ 	.byte	0x04
	.zero		1


	//   ....[78]....
        /*05d0*/ 	.word	0x000031a0
        /*05d4*/ 	.word	0x000000ff
        /*05d8*/ 	.word	0x00000000
        /*05dc*/ 	.short	0x010a
        /*05de*/ 	.byte	0x04
	.zero		1


	//   ....[79]....
        /*05e0*/ 	.word	0x00003230
        /*05e4*/ 	.word	0x000000ff
        /*05e8*/ 	.word	0x00000000
        /*05ec*/ 	.short	0x010a
        /*05ee*/ 	.byte	0x04
	.zero		1


	//   ....[80]....
        /*05f0*/ 	.word	0x000032c0
        /*05f4*/ 	.word	0x000000ff
        /*05f8*/ 	.word	0x00000000
        /*05fc*/ 	.short	0x010a
        /*05fe*/ 	.byte	0x04
	.zero		1


	//   ....[81]....
        /*0600*/ 	.word	0x00003350
        /*0604*/ 	.word	0x000000ff
        /*0608*/ 	.word	0x00000000
        /*060c*/ 	.short	0x010a
        /*060e*/ 	.byte	0x04
	.zero		1


	//   ....[82]....
        /*0610*/ 	.word	0x000033e0
        /*0614*/ 	.word	0x000000ff
        /*0618*/ 	.word	0x00000000
        /*061c*/ 	.short	0x010a
        /*061e*/ 	.byte	0x04
	.zero		1


	//   ....[83]....
        /*0620*/ 	.word	0x00003470
        /*0624*/ 	.word	0x000000ff
        /*0628*/ 	.word	0x00000000
        /*062c*/ 	.short	0x010a
        /*062e*/ 	.byte	0x04
	.zero		1


	//   ....[84]....
        /*0630*/ 	.word	0x00003500
        /*0634*/ 	.word	0x000000ff
        /*0638*/ 	.word	0x00000000
        /*063c*/ 	.short	0x010a
        /*063e*/ 	.byte	0x04
	.zero		1


	//   ....[85]....
        /*0640*/ 	.word	0x000035a0
        /*0644*/ 	.word	0x00000000
        /*0648*/ 	.word	0x00000000
        /*064c*/ 	.short	0x010a
        /*064e*/ 	.byte	0xff
	.zero		1


	//   ....[86]....
        /*0650*/ 	.word	0x000036c0
        /*0654*/ 	.word	0x00000002
        /*0658*/ 	.word	0x000001a0
        /*065c*/ 	.short	0x010a
        /*065e*/ 	.byte	0xff
	.zero		1


	//   ....[87]....
        /*0660*/ 	.word	0x00003730
        /*0664*/ 	.word	0x00000002
        /*0668*/ 	.word	0x00000000
        /*066c*/ 	.short	0x0101
        /*066e*/ 	.byte	0xff
	.zero		1


	//   ....[88]....
        /*0670*/ 	.word	0x00003750
        /*0674*/ 	.word	0x000000ff
        /*0678*/ 	.word	0x00000150
        /*067c*/ 	.short	0x010a
        /*067e*/ 	.byte	0x05
	.zero		1


	//   ....[89]....
        /*0680*/ 	.word	0x00003870
        /*0684*/ 	.word	0x00000002
        /*0688*/ 	.word	0x00000140
        /*068c*/ 	.short	0x010a
        /*068e*/ 	.byte	0xff
	.zero		1


	//   ....[90]....
        /*0690*/ 	.word	0x00003970
        /*0694*/ 	.word	0x00000002
        /*0698*/ 	.word	0x00000000
        /*069c*/ 	.short	0x0101
        /*069e*/ 	.byte	0xff
	.zero		1


	//   ....[91]....
        /*06a0*/ 	.word	0x00003a00
        /*06a4*/ 	.word	0x000000ff
        /*06a8*/ 	.word	0x00000150
        /*06ac*/ 	.short	0x0106
        /*06ae*/ 	.byte	0x05
	.zero		1


	//   ....[92]....
        /*06b0*/ 	.word	0x00003a20
        /*06b4*/ 	.word	0x000000ff
        /*06b8*/ 	.word	0x00000150
        /*06bc*/ 	.short	0x010a
        /*06be*/ 	.byte	0x05
	.zero		1


	//   ....[93]....
        /*06c0*/ 	.word	0x00003ab0
        /*06c4*/ 	.word	0x000000ff
        /*06c8*/ 	.word	0x00000150
        /*06cc*/ 	.short	0x0106
        /*06ce*/ 	.byte	0x04
	.zero		1


	//   ....[94]....
        /*06d0*/ 	.word	0x00003af0
        /*06d4*/ 	.word	0x00000000
        /*06d8*/ 	.word	0x00000150
        /*06dc*/ 	.short	0x010a
        /*06de*/ 	.byte	0xff
	.zero		1


	//   ....[95]....
        /*06e0*/ 	.word	0x00003d30
        /*06e4*/ 	.word	0x000000ff
        /*06e8*/ 	.word	0x00000008
        /*06ec*/ 	.short	0x010a
        /*06ee*/ 	.byte	0x04
	.zero		1


	//   ....[96]....
        /*06f0*/ 	.word	0x00003d50
        /*06f4*/ 	.word	0x000000ff
        /*06f8*/ 	.word	0x00000008
        /*06fc*/ 	.short	0x010a
        /*06fe*/ 	.byte	0x04
	.zero		1


	//   ....[97]....
        /*0700*/ 	.word	0x00003ee0
        /*0704*/ 	.word	0x000000ff
        /*0708*/ 	.word	0x00000008
        /*070c*/ 	.short	0x010a
        /*070e*/ 	.byte	0x04
	.zero		1


	//   ....[98]....
        /*0710*/ 	.word	0x00003f00
        /*0714*/ 	.word	0x000000ff
        /*0718*/ 	.word	0x00000008
        /*071c*/ 	.short	0x010a
        /*071e*/ 	.byte	0x04
	.zero		1


	//   ....[99]....
        /*0720*/ 	.word	0x00003fc0
        /*0724*/ 	.word	0x000000ff
        /*0728*/ 	.word	0x00000000
        /*072c*/ 	.short	0x0101
        /*072e*/ 	.byte	0x05
	.zero		1


	//   ....[100]....
        /*0730*/ 	.word	0x00004300
        /*0734*/ 	.word	0x00000000
        /*0738*/ 	.word	0x00000140
        /*073c*/ 	.short	0x010a
        /*073e*/ 	.byte	0xff
	.zero		1


	//   ....[101]....
        /*0740*/ 	.word	0x000043c0
        /*0744*/ 	.word	0x00000000
        /*0748*/ 	.word	0x00000000
        /*074c*/ 	.short	0x0101
        /*074e*/ 	.byte	0xff
	.zero		1


	//   ....[102]....
        /*0750*/ 	.word	0x00004480
        /*0754*/ 	.word	0x000000ff
        /*0758*/ 	.word	0x00000000
        /*075c*/ 	.short	0x010a
        /*075e*/ 	.byte	0x06
	.zero		1


	//   ....[103]....
        /*0760*/ 	.word	0x00004490
        /*0764*/ 	.word	0x000000ff
        /*0768*/ 	.word	0x00000180
        /*076c*/ 	.short	0x010a
        /*076e*/ 	.byte	0x07
	.zero		1


	//   ....[104]....
        /*0770*/ 	.word	0x00004540
        /*0774*/ 	.word	0x000000ff
        /*0778*/ 	.word	0x00000000
        /*077c*/ 	.short	0x010a
        /*077e*/ 	.byte	0x06
	.zero		1


	//   ....[105]....
        /*0780*/ 	.word	0x00004670
        /*0784*/ 	.word	0x000000ff
        /*0788*/ 	.word	0x00000000
        /*078c*/ 	.short	0x010a
        /*078e*/ 	.byte	0x1e
	.zero		1


	//   ....[106]....
        /*0790*/ 	.word	0x00004970
        /*0794*/ 	.word	0x000000ff
        /*0798*/ 	.word	0x00000000
        /*079c*/ 	.short	0x010a
        /*079e*/ 	.byte	0x07
	.zero		1


	//   ....[107]....
        /*07a0*/ 	.word	0x00004a00
        /*07a4*/ 	.word	0x000000ff
        /*07a8*/ 	.word	0x00000000
        /*07ac*/ 	.short	0x010a
        /*07ae*/ 	.byte	0x07
	.zero		1


	//   ....[108]....
        /*07b0*/ 	.word	0x00004a90
        /*07b4*/ 	.word	0x000000ff
        /*07b8*/ 	.word	0x00000000
        /*07bc*/ 	.short	0x010a
        /*07be*/ 	.byte	0x07
	.zero		1


	//   ....[109]....
        /*07c0*/ 	.word	0x00004b30
        /*07c4*/ 	.word	0x00000000
        /*07c8*/ 	.word	0x00000000
        /*07cc*/ 	.short	0x010a
        /*07ce*/ 	.byte	0xff
	.zero		1


	//   ....[110]....
        /*07d0*/ 	.word	0x00004b70
        /*07d4*/ 	.word	0x00000000
        /*07d8*/ 	.word	0x00000000
        /*07dc*/ 	.short	0x010a
        /*07de*/ 	.byte	0xff
	.zero		1


	//   ....[111]....
        /*07e0*/ 	.word	0x00004be0
        /*07e4*/ 	.word	0x000000ff
        /*07e8*/ 	.word	0x00000000
        /*07ec*/ 	.short	0x0101
        /*07ee*/ 	.byte	0x06
	.zero		1


	//   ....[112]....
        /*07f0*/ 	.word	0x00004c20
        /*07f4*/ 	.word	0x000000ff
        /*07f8*/ 	.word	0x000001c0
        /*07fc*/ 	.short	0x010a
        /*07fe*/ 	.byte	0x05
	.zero		1


	//   ....[113]....
        /*0800*/ 	.word	0x00004c70
        /*0804*/ 	.word	0x000000ff
        /*0808*/ 	.word	0x00000000
        /*080c*/ 	.short	0x0101
        /*080e*/ 	.byte	0x06
	.zero		1


	//   ....[114]....
        /*0810*/ 	.word	0x000050d0
        /*0814*/ 	.word	0x00000007
        /*0818*/ 	.word	0x00000140
        /*081c*/ 	.short	0x010a
        /*081e*/ 	.byte	0xff
	.zero		1


	//   ....[115]....
        /*0820*/ 	.word	0x00005240
        /*0824*/ 	.word	0x00000000
        /*0828*/ 	.word	0x00000000
        /*082c*/ 	.short	0x0101
        /*082e*/ 	.byte	0xff
	.zero		1


	//   ....[116]....
        /*0830*/ 	.word	0x00005650
        /*0834*/ 	.word	0x000000ff
        /*0838*/ 	.word	0x00000138
        /*083c*/ 	.short	0x010a
        /*083e*/ 	.byte	0x13
	.zero		1


	//   ....[117]....
        /*0840*/ 	.word	0x000057c0
        /*0844*/ 	.word	0x000000ff
        /*0848*/ 	.word	0x00000128
        /*084c*/ 	.short	0x010a
        /*084e*/ 	.byte	0x13
	.zero		1


	//   ....[118]....
        /*0850*/ 	.word	0x000059d0
        /*0854*/ 	.word	0x000000ff
        /*0858*/ 	.word	0x00000120
        /*085c*/ 	.short	0x010b
        /*085e*/ 	.byte	0x13
	.zero		1


	//   ....[119]....
        /*0860*/ 	.word	0x000059e0
        /*0864*/ 	.word	0x000000ff
        /*0868*/ 	.word	0x00000000
        /*086c*/ 	.short	0x0101
        /*086e*/ 	.byte	0x36
	.zero		1


	//   ....[120]....
        /*0870*/ 	.word	0x00005a20
        /*0874*/ 	.word	0x00000000
        /*0878*/ 	.word	0x00000128
        /*087c*/ 	.short	0x010a
        /*087e*/ 	.byte	0xff
	.zero		1


	//   ....[121]....
        /*0880*/ 	.word	0x00005d70
        /*0884*/ 	.word	0x00000003
        /*0888*/ 	.word	0x00000140
        /*088c*/ 	.short	0x010a
        /*088e*/ 	.byte	0xff
	.zero		1


	//   ....[122]....
        /*0890*/ 	.word	0x00005ef0
        /*0894*/ 	.word	0x00000000
        /*0898*/ 	.word	0x00000000
        /*089c*/ 	.short	0x0101
        /*089e*/ 	.byte	0xff
	.zero		1


	//   ....[123]....
        /*08a0*/ 	.word	0x000068b0
        /*08a4*/ 	.word	0x000000ff
        /*08a8*/ 	.word	0x00000120
        /*08ac*/ 	.short	0x010a
        /*08ae*/ 	.byte	0x39
	.zero		1


	//   ....[124]....
        /*08b0*/ 	.word	0x000068c0
        /*08b4*/ 	.word	0x00000052
        /*08b8*/ 	.word	0x00000160
        /*08bc*/ 	.short	0x010a
        /*08be*/ 	.byte	0xff
	.zero		1


	//   ....[125]....
        /*08c0*/ 	.word	0x00006a10
        /*08c4*/ 	.word	0x000000ff
        /*08c8*/ 	.word	0x00000120
        /*08cc*/ 	.short	0x010a
        /*08ce*/ 	.byte	0x39
	.zero		1


	//   ....[126]....
        /*08d0*/ 	.word	0x00006af0
        /*08d4*/ 	.word	0x000000ff
        /*08d8*/ 	.word	0x00000000
        /*08dc*/ 	.short	0x0101
        /*08de*/ 	.byte	0x04
	.zero		1


	//   ....[127]....
        /*08e0*/ 	.word	0x00006b50
        /*08e4*/ 	.word	0x00000052
        /*08e8*/ 	.word	0x00000160
        /*08ec*/ 	.short	0x010a
        /*08ee*/ 	.byte	0xff
	.zero		1


	//   ....[128]....
        /*08f0*/ 	.word	0x00006f30
        /*08f4*/ 	.word	0x00000052
        /*08f8*/ 	.word	0x00000000
        /*08fc*/ 	.short	0x0101
        /*08fe*/ 	.byte	0xff
	.zero		1


	//   ....[129]....
        /*0900*/ 	.word	0x00007780
        /*0904*/ 	.word	0x00000000
        /*0908*/ 	.word	0x000001b0
        /*090c*/ 	.short	0x010a
        /*090e*/ 	.byte	0xff
	.zero		1


	//   ....[130]....
        /*0910*/ 	.word	0x000077e0
        /*0914*/ 	.word	0x00000000
        /*0918*/ 	.word	0x00000090
        /*091c*/ 	.short	0x010a
        /*091e*/ 	.byte	0xff
	.zero		1


	//   ....[131]....
        /*0920*/ 	.word	0x00007840
        /*0924*/ 	.word	0x00000000
        /*0928*/ 	.word	0x00000090
        /*092c*/ 	.short	0x010a
        /*092e*/ 	.byte	0xff
	.zero		1


	//   ....[132]....
        /*0930*/ 	.word	0x00007890
        /*0934*/ 	.word	0x00000003
        /*0938*/ 	.word	0x00000140
        /*093c*/ 	.short	0x010a
        /*093e*/ 	.byte	0xff
	.zero		1


	//   ....[133]....
        /*0940*/ 	.word	0x000078f0
        /*0944*/ 	.word	0x00000000
        /*0948*/ 	.word	0x00000000
        /*094c*/ 	.short	0x010a
        /*094e*/ 	.byte	0xff
	.zero		1


	//   ....[134]....
        /*0950*/ 	.word	0x00007950
        /*0954*/ 	.word	0x00000000
        /*0958*/ 	.word	0x00000000
        /*095c*/ 	.short	0x010a
        /*095e*/ 	.byte	0xff
	.zero		1


	//   ....[135]....
        /*0960*/ 	.word	0x000079b0
        /*0964*/ 	.word	0x00000000
        /*0968*/ 	.word	0x00000000
        /*096c*/ 	.short	0x010a
        /*096e*/ 	.byte	0xff
	.zero		1


	//   ....[136]....
        /*0970*/ 	.word	0x00007a10
        /*0974*/ 	.word	0x00000000
        /*0978*/ 	.word	0x00000000
        /*097c*/ 	.short	0x010a
        /*097e*/ 	.byte	0xff
	.zero		1


	//   ....[137]....
        /*0980*/ 	.word	0x00007a70
        /*0984*/ 	.word	0x00000000
        /*0988*/ 	.word	0x00000000
        /*098c*/ 	.short	0x010a
        /*098e*/ 	.byte	0xff
	.zero		1


	//   ....[138]....
        /*0990*/ 	.word	0x00007ad0
        /*0994*/ 	.word	0x00000000
        /*0998*/ 	.word	0x00000000
        /*099c*/ 	.short	0x010a
        /*099e*/ 	.byte	0xff
	.zero		1


	//   ....[139]....
        /*09a0*/ 	.word	0x00007b30
        /*09a4*/ 	.word	0x00000000
        /*09a8*/ 	.word	0x00000000
        /*09ac*/ 	.short	0x010a
        /*09ae*/ 	.byte	0xff
	.zero		1


	//   ....[140]....
        /*09b0*/ 	.word	0x00007b90
        /*09b4*/ 	.word	0x00000000
        /*09b8*/ 	.word	0x00000000
        /*09bc*/ 	.short	0x010a
        /*09be*/ 	.byte	0xff
	.zero		1


	//   ....[141]....
        /*09c0*/ 	.word	0x00007bf0
        /*09c4*/ 	.word	0x00000000
        /*09c8*/ 	.word	0x00000000
        /*09cc*/ 	.short	0x010a
        /*09ce*/ 	.byte	0xff
	.zero		1


	//   ....[142]....
        /*09d0*/ 	.word	0x00007c50
        /*09d4*/ 	.word	0x00000000
        /*09d8*/ 	.word	0x00000000
        /*09dc*/ 	.short	0x010a
        /*09de*/ 	.byte	0xff
	.zero		1


	//   ....[143]....
        /*09e0*/ 	.word	0x00007cb0
        /*09e4*/ 	.word	0x00000000
        /*09e8*/ 	.word	0x00000000
        /*09ec*/ 	.short	0x010a
        /*09ee*/ 	.byte	0xff
	.zero		1


	//   ....[144]....
        /*09f0*/ 	.word	0x00007d10
        /*09f4*/ 	.word	0x00000000
        /*09f8*/ 	.word	0x00000000
        /*09fc*/ 	.short	0x010a
        /*09fe*/ 	.byte	0xff
	.zero		1


	//   ....[145]....
        /*0a00*/ 	.word	0x00007d70
        /*0a04*/ 	.word	0x00000000
        /*0a08*/ 	.word	0x00000000
        /*0a0c*/ 	.short	0x010a
        /*0a0e*/ 	.byte	0xff
	.zero		1


	//   ....[146]....
        /*0a10*/ 	.word	0x00007dd0
        /*0a14*/ 	.word	0x00000000
        /*0a18*/ 	.word	0x00000000
        /*0a1c*/ 	.short	0x010a
        /*0a1e*/ 	.byte	0xff
	.zero		1


	//   ....[147]....
        /*0a20*/ 	.word	0x00007e30
        /*0a24*/ 	.word	0x00000000
        /*0a28*/ 	.word	0x00000000
        /*0a2c*/ 	.short	0x010a
        /*0a2e*/ 	.byte	0xff
	.zero		1


	//   ....[148]....
        /*0a30*/ 	.word	0x00007e90
        /*0a34*/ 	.word	0x00000000
        /*0a38*/ 	.word	0x00000000
        /*0a3c*/ 	.short	0x010a
        /*0a3e*/ 	.byte	0xff
	.zero		1


	//   ....[149]....
        /*0a40*/ 	.word	0x00007ef0
        /*0a44*/ 	.word	0x00000000
        /*0a48*/ 	.word	0x00000000
        /*0a4c*/ 	.short	0x010a
        /*0a4e*/ 	.byte	0xff
	.zero		1


	//   ....[150]....
        /*0a50*/ 	.word	0x00007f40
        /*0a54*/ 	.word	0x00000002
        /*0a58*/ 	.word	0x000001a0
        /*0a5c*/ 	.short	0x010a
        /*0a5e*/ 	.byte	0xff
	.zero		1


	//   ....[151]....
        /*0a60*/ 	.word	0x00007fa0
        /*0a64*/ 	.word	0x00000002
        /*0a68*/ 	.word	0x00000150
        /*0a6c*/ 	.short	0x010a
        /*0a6e*/ 	.byte	0xff
	.zero		1


	//   ....[152]....
        /*0a70*/ 	.word	0x00007ff0
        /*0a74*/ 	.word	0x00000002
        /*0a78*/ 	.word	0x00000140
        /*0a7c*/ 	.short	0x010a
        /*0a7e*/ 	.byte	0xff
	.zero		1


	//   ....[153]....
        /*0a80*/ 	.word	0x00008050
        /*0a84*/ 	.word	0x00000000
        /*0a88*/ 	.word	0x00000150
        /*0a8c*/ 	.short	0x010a
        /*0a8e*/ 	.byte	0xff
	.zero		1


	//   ....[154]....
        /*0a90*/ 	.word	0x000080b0
        /*0a94*/ 	.word	0x00000005
        /*0a98*/ 	.word	0x00000008
        /*0a9c*/ 	.short	0x010a
        /*0a9e*/ 	.byte	0xff
	.zero		1


	//   ....[155]....
        /*0aa0*/ 	.word	0x000081a0
        /*0aa4*/ 	.word	0x00000000
        /*0aa8*/ 	.word	0x00000008
        /*0aac*/ 	.short	0x010a
        /*0aae*/ 	.byte	0xff
	.zero		1


	//   ....[156]....
        /*0ab0*/ 	.word	0x000081f0
        /*0ab4*/ 	.word	0x00000000
        /*0ab8*/ 	.word	0x00000140
        /*0abc*/ 	.short	0x010a
        /*0abe*/ 	.byte	0xff
	.zero		1


	//   ....[157]....
        /*0ac0*/ 	.word	0x00008250
        /*0ac4*/ 	.word	0x00000000
        /*0ac8*/ 	.word	0x00000180
        /*0acc*/ 	.short	0x010a
        /*0ace*/ 	.byte	0xff
	.zero		1


	//   ....[158]....
        /*0ad0*/ 	.word	0x000082b0
        /*0ad4*/ 	.word	0x00000000
        /*0ad8*/ 	.word	0x00000000
        /*0adc*/ 	.short	0x010a
        /*0ade*/ 	.byte	0xff
	.zero		1


	//   ....[159]....
        /*0ae0*/ 	.word	0x00008310
        /*0ae4*/ 	.word	0x00000000
        /*0ae8*/ 	.word	0x00000000
        /*0aec*/ 	.short	0x010a
        /*0aee*/ 	.byte	0xff
	.zero		1


	//   ....[160]....
        /*0af0*/ 	.word	0x00008370
        /*0af4*/ 	.word	0x00000000
        /*0af8*/ 	.word	0x00000000
        /*0afc*/ 	.short	0x010a
        /*0afe*/ 	.byte	0xff
	.zero		1


	//   ....[161]....
        /*0b00*/ 	.word	0x000083d0
        /*0b04*/ 	.word	0x00000000
        /*0b08*/ 	.word	0x00000000
        /*0b0c*/ 	.short	0x010a
        /*0b0e*/ 	.byte	0xff
	.zero		1


	//   ....[162]....
        /*0b10*/ 	.word	0x00008430
        /*0b14*/ 	.word	0x00000000
        /*0b18*/ 	.word	0x000001c0
        /*0b1c*/ 	.short	0x010a
        /*0b1e*/ 	.byte	0xff
	.zero		1


	//   ....[163]....
        /*0b20*/ 	.word	0x00008480
        /*0b24*/ 	.word	0x00000007
        /*0b28*/ 	.word	0x00000140
        /*0b2c*/ 	.short	0x010a
        /*0b2e*/ 	.byte	0xff
	.zero		1


	//   ....[164]....
        /*0b30*/ 	.word	0x000084e0
        /*0b34*/ 	.word	0x00000000
        /*0b38*/ 	.word	0x00000138
        /*0b3c*/ 	.short	0x010a
        /*0b3e*/ 	.byte	0xff
	.zero		1


	//   ....[165]....
        /*0b40*/ 	.word	0x00008540
        /*0b44*/ 	.word	0x00000000
        /*0b48*/ 	.word	0x00000128
        /*0b4c*/ 	.short	0x010a
        /*0b4e*/ 	.byte	0xff
	.zero		1


	//   ....[166]....
        /*0b50*/ 	.word	0x00008590
        /*0b54*/ 	.word	0x00000003
        /*0b58*/ 	.word	0x00000140
        /*0b5c*/ 	.short	0x010a
        /*0b5e*/ 	.byte	0xff
	.zero		1


	//   ....[167]....
        /*0b60*/ 	.word	0x000085f0
        /*0b64*/ 	.word	0x00000000
        /*0b68*/ 	.word	0x00000120
        /*0b6c*/ 	.short	0x010a
        /*0b6e*/ 	.byte	0xff
	.zero		1


	//   ....[168]....
        /*0b70*/ 	.word	0x00008640
        /*0b74*/ 	.word	0x00000052
        /*0b78*/ 	.word	0x00000160
        /*0b7c*/ 	.short	0x010a
        /*0b7e*/ 	.byte	0xff
	.zero		1


	//----- nvinfo : EIATTR_NUM_MBARRIERS
	.align		4
.L_47:
        /*0b80*/ 	.byte	0x03, 0x38
        /*0b82*/ 	.short	0x0039


	//----- nvinfo : EIATTR_EXIT_INSTR_OFFSETS
	.align		4
        /*0b84*/ 	.byte	0x04, 0x1c
        /*0b86*/ 	.short	(.L_49 - .L_48)


	//   ....[0]....
.L_48:
        /*0b88*/ 	.word	0x000035d0


	//   ....[1]....
        /*0b8c*/ 	.word	0x00003ac0


	//   ....[2]....
        /*0b90*/ 	.word	0x00003b20


	//   ....[3]....
        /*0b94*/ 	.word	0x00004ea0


	//   ....[4]....
        /*0b98*/ 	.word	0x00005a50


	//   ....[5]....
        /*0b9c*/ 	.word	0x00005a90


	//   ....[6]....
        /*0ba0*/ 	.word	0x00007770


	//----- nvinfo : EIATTR_MAX_THREADS
	.align		4
.L_49:
        /*0ba4*/ 	.byte	0x04, 0x05
        /*0ba6*/ 	.short	(.L_51 - .L_50)
.L_50:
        /*0ba8*/ 	.word	0x00000100
        /*0bac*/ 	.word	0x00000001
        /*0bb0*/ 	.word	0x00000001


	//----- nvinfo : EIATTR_CRS_STACK_SIZE
	.align		4
.L_51:
        /*0bb4*/ 	.byte	0x04, 0x1e
        /*0bb6*/ 	.short	(.L_53 - .L_52)
.L_52:
        /*0bb8*/ 	.word	0x00000000


	//----- nvinfo : EIATTR_CBANK_PARAM_SIZE
	.align		4
.L_53:
        /*0bbc*/ 	.byte	0x03, 0x19
        /*0bbe*/ 	.short	0x0800


	//----- nvinfo : EIATTR_PARAM_CBANK
	.align		4
        /*0bc0*/ 	.byte	0x04, 0x0a
        /*0bc2*/ 	.short	(.L_55 - .L_54)
	.align		4
.L_54:
        /*0bc4*/ 	.word	index@(.nv.constant0._ZN7cutlass13device_kernelINS_4gemm6kernel13GemmUniversalIN4cute5tupleIJiiiiEEENS1_10collective13CollectiveMmaINS1_35MainloopSm100TmaUmmaWarpSpecializedILi18ELi2ELi4ENS5_IJNS4_1CILi4EEESB_NSA_ILi1EEEEEEEENS5_IJNSA_ILi128EEENSA_ILi64EEESF_EEENS_12float_e4m3_tENS5_IJlSC_lEEESI_SJ_NS4_8TiledMMAINS4_8MMA_AtomIJNS4_10MMA_TraitsINS4_25SM100_MMA_F8F6F4_2x1SM_SSEJSI_SI_fSF_SG_NS4_17integral_constantINS4_4UMMA5MajorELSQ_0EEESR_NSO_INSP_7ScaleInELSS_0EEEST_EEEEEENS4_6LayoutINS5_IJSC_SC_SC_EEENS5_IJNSA_ILi0EEESY_SY_EEEEENS5_IJNS4_10UnderscoreES11_S11_EEEEENS4_28SM100_TMA_2SM_LOAD_MULTICASTENS4_14ComposedLayoutINS4_7SwizzleILi3ELi4ELi3EEENS4_18smem_ptr_flag_bitsILi8EEENSW_INS5_IJNSA_ILi8EEESF_EEENS5_IJSF_SC_EEEEEEEvNS4_8identityES14_S1E_vS1F_EENS_8epilogue10collective18CollectiveEpilogueINS1H_23Sm100TmaWarpSpecializedILi1ELi1ELi32ELb0ELb0EEEJNS5_IJSG_SG_SF_EEENS5_IJNSW_ISG_SC_EES1N_EEESI_SJ_SI_SJ_NS1H_6fusion15FusionCallbacksIS1L_NS1P_17LinearCombinationISI_fSI_fLNS_15FloatRoundStyleE2EEES1M_S1O_JEEENS4_5SM1004TMEM4LOAD26SM100_TMEM_LOAD_32dp32b32xENS4_13SM90_TMA_LOADENS15_INS16_ILi2ELi4ELi3EEES19_NSW_INS5_IJS1A_SG_EEENS5_IJSG_SC_EEEEEEENS4_39AutoVectorizingCopyWithAssumedAlignmentILi128EEENS4_14SM90_TMA_STOREES24_S26_S26_EEEvvEEEEvNT_6ParamsE)
        /*0bc8*/ 	.short	0x0380
        /*0bca*/ 	.short	0x0800


	//----- nvinfo : EIATTR_SW_WAR
	.align		4
.L_55:
        /*0bcc*/ 	.byte	0x04, 0x36
        /*0bce*/ 	.short	(.L_57 - .L_56)
.L_56:
        /*0bd0*/ 	.word	0x00000008
.L_57:


//--------------------- .nv.callgraph             --------------------------
	.section	.nv.callgraph,"",@"SHT_CUDA_CALLGRAPH"
	.align	4
	.sectionentsize	8
	.align		4
        /*0000*/ 	.word	0x00000000
	.align		4
        /*0004*/ 	.word	0xffffffff
	.align		4
        /*0008*/ 	.word	index@(_ZN7cutlass13device_kernelINS_4gemm6kernel13GemmUniversalIN4cute5tupleIJiiiiEEENS1_10collective13CollectiveMmaINS1_35MainloopSm100TmaUmmaWarpSpecializedILi18ELi2ELi4ENS5_IJNS4_1CILi4EEESB_NSA_ILi1EEEEEEEENS5_IJNSA_ILi128EEENSA_ILi64EEESF_EEENS_12float_e4m3_tENS5_IJlSC_lEEESI_SJ_NS4_8TiledMMAINS4_8MMA_AtomIJNS4_10MMA_TraitsINS4_25SM100_MMA_F8F6F4_2x1SM_SSEJSI_SI_fSF_SG_NS4_17integral_constantINS4_4UMMA5MajorELSQ_0EEESR_NSO_INSP_7ScaleInELSS_0EEEST_EEEEEENS4_6LayoutINS5_IJSC_SC_SC_EEENS5_IJNSA_ILi0EEESY_SY_EEEEENS5_IJNS4_10UnderscoreES11_S11_EEEEENS4_28SM100_TMA_2SM_LOAD_MULTICASTENS4_14ComposedLayoutINS4_7SwizzleILi3ELi4ELi3EEENS4_18smem_ptr_flag_bitsILi8EEENSW_INS5_IJNSA_ILi8EEESF_EEENS5_IJSF_SC_EEEEEEEvNS4_8identityES14_S1E_vS1F_EENS_8epilogue10collective18CollectiveEpilogueINS1H_23Sm100TmaWarpSpecializedILi1ELi1ELi32ELb0ELb0EEEJNS5_IJSG_SG_SF_EEENS5_IJNSW_ISG_SC_EES1N_EEESI_SJ_SI_SJ_NS1H_6fusion15FusionCallbacksIS1L_NS1P_17LinearCombinationISI_fSI_fLNS_15FloatRoundStyleE2EEES1M_S1O_JEEENS4_5SM1004TMEM4LOAD26SM100_TMEM_LOAD_32dp32b32xENS4_13SM90_TMA_LOADENS15_INS16_ILi2ELi4ELi3EEES19_NSW_INS5_IJS1A_SG_EEENS5_IJSG_SC_EEEEEEENS4_39AutoVectorizingCopyWithAssumedAlignmentILi128EEENS4_14SM90_TMA_STOREES24_S26_S26_EEEvvEEEEvNT_6ParamsE)
	.align		4
        /*000c*/ 	.word	index@(__assertfail)
	.align		4
        /*0010*/ 	.word	0x00000000
	.align		4
        /*0014*/ 	.word	0xfffffffe
	.align		4
        /*0018*/ 	.word	0x00000000
	.align		4
        /*001c*/ 	.word	0xfffffffd
	.align		4
        /*0020*/ 	.word	0x00000000
	.align		4
        /*0024*/ 	.word	0xfffffffc


//--------------------- .nv.constant4             --------------------------
	.section	.nv.constant4,"a",@progbits
	.align	8
	.align		8
.nv.constant4:
        /*0000*/ 	.dword	__assertfail
	.align		8
        /*0008*/ 	.dword	__unnamed_1
	.align		8
        /*0010*/ 	.dword	__unnamed_2
	.align		8
        /*0018*/ 	.dword	_ZN40_INTERNAL_8f5d5665_4_k_cu_f41305ba_193764cuda3std3__45__cpo5beginE
	.align		8
        /*0020*/ 	.dword	_ZN40_INTERNAL_8f5d5665_4_k_cu_f41305ba_193764cuda3std3__45__cpo3endE
	.align		8
        /*0028*/ 	.dword	_ZN40_INTERNAL_8f5d5665_4_k_cu_f41305ba_193764cuda3std3__45__cpo6cbeginE
	.align		8
        /*0030*/ 	.dword	_ZN40_INTERNAL_8f5d5665_4_k_cu_f41305ba_193764cuda3std3__45__cpo4cendE
	.align		8
        /*0038*/ 	.dword	_ZN40_INTERNAL_8f5d5665_4_k_cu_f41305ba_193764cuda3std3__442_GLOBAL__N__8f5d5665_4_k_cu_f41305ba_193766ignoreE
	.align		8
        /*0040*/ 	.dword	_ZN40_INTERNAL_8f5d5665_4_k_cu_f41305ba_193764cuda3std3__419piecewise_constructE
	.align		8
        /*0048*/ 	.dword	_ZN40_INTERNAL_8f5d5665_4_k_cu_f41305ba_193764cuda3std3__48in_placeE
	.align		8
        /*0050*/ 	.dword	_ZN40_INTERNAL_8f5d5665_4_k_cu_f41305ba_193764cuda3std6ranges3__45__cpo4swapE
	.align		8
        /*0058*/ 	.dword	_ZN40_INTERNAL_8f5d5665_4_k_cu_f41305ba_193764cuda3std6ranges3__45__cpo9iter_moveE
	.align		8
        /*0060*/ 	.dword	_ZN40_INTERNAL_8f5d5665_4_k_cu_f41305ba_193764cute7productE
	.align		8
        /*0068*/ 	.dword	_ZN40_INTERNAL_8f5d5665_4_k_cu_f41305ba_193764cute1_E
	.align		8
        /*0070*/ 	.dword	$str$25
	.align		8
        /*0078*/ 	.dword	$str$26
	.align		8
        /*0080*/ 	.dword	$str$27
	.align		8
        /*0088*/ 	.dword	$str$28


//--------------------- .text._ZN7cutlass13device_kernelINS_4gemm6kernel13GemmUniversalIN4cute5tupleIJiiiiEEENS1_10collective13CollectiveMmaINS1_35MainloopSm100TmaUmmaWarpSpecializedILi18ELi2ELi4ENS5_IJNS4_1CILi4EEESB_NSA_ILi1EEEEEEEENS5_IJNSA_ILi128EEENSA_ILi64EEESF_EEENS_12float_e4m3_tENS5_IJlSC_lEEESI_SJ_NS4_8TiledMMAINS4_8MMA_AtomIJNS4_10MMA_TraitsINS4_25SM100_MMA_F8F6F4_2x1SM_SSEJSI_SI_fSF_SG_NS4_17integral_constantINS4_4UMMA5MajorELSQ_0EEESR_NSO_INSP_7ScaleInELSS_0EEEST_EEEEEENS4_6LayoutINS5_IJSC_SC_SC_EEENS5_IJNSA_ILi0EEESY_SY_EEEEENS5_IJNS4_10UnderscoreES11_S11_EEEEENS4_28SM100_TMA_2SM_LOAD_MULTICASTENS4_14ComposedLayoutINS4_7SwizzleILi3ELi4ELi3EEENS4_18smem_ptr_flag_bitsILi8EEENSW_INS5_IJNSA_ILi8EEESF_EEENS5_IJSF_SC_EEEEEEEvNS4_8identityES14_S1E_vS1F_EENS_8epilogue10collective18CollectiveEpilogueINS1H_23Sm100TmaWarpSpecializedILi1ELi1ELi32ELb0ELb0EEEJNS5_IJSG_SG_SF_EEENS5_IJNSW_ISG_SC_EES1N_EEESI_SJ_SI_SJ_NS1H_6fusion15FusionCallbacksIS1L_NS1P_17LinearCombinationISI_fSI_fLNS_15FloatRoundStyleE2EEES1M_S1O_JEEENS4_5SM1004TMEM4LOAD26SM100_TMEM_LOAD_32dp32b32xENS4_13SM90_TMA_LOADENS15_INS16_ILi2ELi4ELi3EEES19_NSW_INS5_IJS1A_SG_EEENS5_IJSG_SC_EEEEEEENS4_39AutoVectorizingCopyWithAssumedAlignmentILi128EEENS4_14SM90_TMA_STOREES24_S26_S26_EEEvvEEEEvNT_6ParamsE --------------------------
	.section	.text._ZN7cutlass13device_kernelINS_4gemm6kernel13GemmUniversalIN4cute5tupleIJiiiiEEENS1_10collective13CollectiveMmaINS1_35MainloopSm100TmaUmmaWarpSpecializedILi18ELi2ELi4ENS5_IJNS4_1CILi4EEESB_NSA_ILi1EEEEEEEENS5_IJNSA_ILi128EEENSA_ILi64EEESF_EEENS_12float_e4m3_tENS5_IJlSC_lEEESI_SJ_NS4_8TiledMMAINS4_8MMA_AtomIJNS4_10MMA_TraitsINS4_25SM100_MMA_F8F6F4_2x1SM_SSEJSI_SI_fSF_SG_NS4_17integral_constantINS4_4UMMA5MajorELSQ_0EEESR_NSO_INSP_7ScaleInELSS_0EEEST_EEEEEENS4_6LayoutINS5_IJSC_SC_SC_EEENS5_IJNSA_ILi0EEESY_SY_EEEEENS5_IJNS4_10UnderscoreES11_S11_EEEEENS4_28SM100_TMA_2SM_LOAD_MULTICASTENS4_14ComposedLayoutINS4_7SwizzleILi3ELi4ELi3EEENS4_18smem_ptr_flag_bitsILi8EEENSW_INS5_IJNSA_ILi8EEESF_EEENS5_IJSF_SC_EEEEEEEvNS4_8identityES14_S1E_vS1F_EENS_8epilogue10collective18CollectiveEpilogueINS1H_23Sm100TmaWarpSpecializedILi1ELi1ELi32ELb0ELb0EEEJNS5_IJSG_SG_SF_EEENS5_IJNSW_ISG_SC_EES1N_EEESI_SJ_SI_SJ_NS1H_6fusion15FusionCallbacksIS1L_NS1P_17LinearCombinationISI_fSI_fLNS_15FloatRoundStyleE2EEES1M_S1O_JEEENS4_5SM1004TMEM4LOAD26SM100_TMEM_LOAD_32dp32b32xENS4_13SM90_TMA_LOADENS15_INS16_ILi2ELi4ELi3EEES19_NSW_INS5_IJS1A_SG_EEENS5_IJSG_SC_EEEEEEENS4_39AutoVectorizingCopyWithAssumedAlignmentILi128EEENS4_14SM90_TMA_STOREES24_S26_S26_EEEvvEEEEvNT_6ParamsE,"ax",@progbits
	.align	128
.text._ZN7cutlass13device_kernelINS_4gemm6kernel13GemmUniversalIN4cute5tupleIJiiiiEEENS1_10collective13CollectiveMmaINS1_35MainloopSm100TmaUmmaWarpSpecializedILi18ELi2ELi4ENS5_IJNS4_1CILi4EEESB_NSA_ILi1EEEEEEEENS5_IJNSA_ILi128EEENSA_ILi64EEESF_EEENS_12float_e4m3_tENS5_IJlSC_lEEESI_SJ_NS4_8TiledMMAINS4_8MMA_AtomIJNS4_10MMA_TraitsINS4_25SM100_MMA_F8F6F4_2x1SM_SSEJSI_SI_fSF_SG_NS4_17integral_constantINS4_4UMMA5MajorELSQ_0EEESR_NSO_INSP_7ScaleInELSS_0EEEST_EEEEEENS4_6LayoutINS5_IJSC_SC_SC_EEENS5_IJNSA_ILi0EEESY_SY_EEEEENS5_IJNS4_10UnderscoreES11_S11_EEEEENS4_28SM100_TMA_2SM_LOAD_MULTICASTENS4_14ComposedLayoutINS4_7SwizzleILi3ELi4ELi3EEENS4_18smem_ptr_flag_bitsILi8EEENSW_INS5_IJNSA_ILi8EEESF_EEENS5_IJSF_SC_EEEEEEEvNS4_8identityES14_S1E_vS1F_EENS_8epilogue10collective18CollectiveEpilogueINS1H_23Sm100TmaWarpSpecializedILi1ELi1ELi32ELb0ELb0EEEJNS5_IJSG_SG_SF_EEENS5_IJNSW_ISG_SC_EES1N_EEESI_SJ_SI_SJ_NS1H_6fusion15FusionCallbacksIS1L_NS1P_17LinearCombinationISI_fSI_fLNS_15FloatRoundStyleE2EEES1M_S1O_JEEENS4_5SM1004TMEM4LOAD26SM100_TMEM_LOAD_32dp32b32xENS4_13SM90_TMA_LOADENS15_INS16_ILi2ELi4ELi3EEES19_NSW_INS5_IJS1A_SG_EEENS5_IJSG_SC_EEEEEEENS4_39AutoVectorizingCopyWithAssumedAlignmentILi128EEENS4_14SM90_TMA_STOREES24_S26_S26_EEEvvEEEEvNT_6ParamsE:
        .type           _ZN7cutlass13device_kernelINS_4gemm6kernel13GemmUniversalIN4cute5tupleIJiiiiEEENS1_10collective13CollectiveMmaINS1_35MainloopSm100TmaUmmaWarpSpecializedILi18ELi2ELi4ENS5_IJNS4_1CILi4EEESB_NSA_ILi1EEEEEEEENS5_IJNSA_ILi128EEENSA_ILi64EEESF_EEENS_12float_e4m3_tENS5_IJlSC_lEEESI_SJ_NS4_8TiledMMAINS4_8MMA_AtomIJNS4_10MMA_TraitsINS4_25SM100_MMA_F8F6F4_2x1SM_SSEJSI_SI_fSF_SG_NS4_17integral_constantINS4_4UMMA5MajorELSQ_0EEESR_NSO_INSP_7ScaleInELSS_0EEEST_EEEEEENS4_6LayoutINS5_IJSC_SC_SC_EEENS5_IJNSA_ILi0EEESY_SY_EEEEENS5_IJNS4_10UnderscoreES11_S11_EEEEENS4_28SM100_TMA_2SM_LOAD_MULTICASTENS4_14ComposedLayoutINS4_7SwizzleILi3ELi4ELi3EEENS4_18smem_ptr_flag_bitsILi8EEENSW_INS5_IJNSA_ILi8EEESF_EEENS5_IJSF_SC_EEEEEEEvNS4_8identityES14_S1E_vS1F_EENS_8epilogue10collective18CollectiveEpilogueINS1H_23Sm100TmaWarpSpecializedILi1ELi1ELi32ELb0ELb0EEEJNS5_IJSG_SG_SF_EEENS5_IJNSW_ISG_SC_EES1N_EEESI_SJ_SI_SJ_NS1H_6fusion15FusionCallbacksIS1L_NS1P_17LinearCombinationISI_fSI_fLNS_15FloatRoundStyleE2EEES1M_S1O_JEEENS4_5SM1004TMEM4LOAD26SM100_TMEM_LOAD_32dp32b32xENS4_13SM90_TMA_LOADENS15_INS16_ILi2ELi4ELi3EEES19_NSW_INS5_IJS1A_SG_EEENS5_IJSG_SC_EEEEEEENS4_39AutoVectorizingCopyWithAssumedAlignmentILi128EEENS4_14SM90_TMA_STOREES24_S26_S26_EEEvvEEEEvNT_6ParamsE,@function
        .size           _ZN7cutlass13device_kernelINS_4gemm6kernel13GemmUniversalIN4cute5tupleIJiiiiEEENS1_10collective13CollectiveMmaINS1_35MainloopSm100TmaUmmaWarpSpecializedILi18ELi2ELi4ENS5_IJNS4_1CILi4EEESB_NSA_ILi1EEEEEEEENS5_IJNSA_ILi128EEENSA_ILi64EEESF_EEENS_12float_e4m3_tENS5_IJlSC_lEEESI_SJ_NS4_8TiledMMAINS4_8MMA_AtomIJNS4_10MMA_TraitsINS4_25SM100_MMA_F8F6F4_2x1SM_SSEJSI_SI_fSF_SG_NS4_17integral_constantINS4_4UMMA5MajorELSQ_0EEESR_NSO_INSP_7ScaleInELSS_0EEEST_EEEEEENS4_6LayoutINS5_IJSC_SC_SC_EEENS5_IJNSA_ILi0EEESY_SY_EEEEENS5_IJNS4_10UnderscoreES11_S11_EEEEENS4_28SM100_TMA_2SM_LOAD_MULTICASTENS4_14ComposedLayoutINS4_7SwizzleILi3ELi4ELi3EEENS4_18smem_ptr_flag_bitsILi8EEENSW_INS5_IJNSA_ILi8EEESF_EEENS5_IJSF_SC_EEEEEEEvNS4_8identityES14_S1E_vS1F_EENS_8epilogue10collective18CollectiveEpilogueINS1H_23Sm100TmaWarpSpecializedILi1ELi1ELi32ELb0ELb0EEEJNS5_IJSG_SG_SF_EEENS5_IJNSW_ISG_SC_EES1N_EEESI_SJ_SI_SJ_NS1H_6fusion15FusionCallbacksIS1L_NS1P_17LinearCombinationISI_fSI_fLNS_15FloatRoundStyleE2EEES1M_S1O_JEEENS4_5SM1004TMEM4LOAD26SM100_TMEM_LOAD_32dp32b32xENS4_13SM90_TMA_LOADENS15_INS16_ILi2ELi4ELi3EEES19_NSW_INS5_IJS1A_SG_EEENS5_IJSG_SC_EEEEEEENS4_39AutoVectorizingCopyWithAssumedAlignmentILi128EEENS4_14SM90_TMA_STOREES24_S26_S26_EEEvvEEEEvNT_6ParamsE,(.L_x_192 - _ZN7cutlass13device_kernelINS_4gemm6kernel13GemmUniversalIN4cute5tupleIJiiiiEEENS1_10collective13CollectiveMmaINS1_35MainloopSm100TmaUmmaWarpSpecializedILi18ELi2ELi4ENS5_IJNS4_1CILi4EEESB_NSA_ILi1EEEEEEEENS5_IJNSA_ILi128EEENSA_ILi64EEESF_EEENS_12float_e4m3_tENS5_IJlSC_lEEESI_SJ_NS4_8TiledMMAINS4_8MMA_AtomIJNS4_10MMA_TraitsINS4_25SM100_MMA_F8F6F4_2x1SM_SSEJSI_SI_fSF_SG_NS4_17integral_constantINS4_4UMMA5MajorELSQ_0EEESR_NSO_INSP_7ScaleInELSS_0EEEST_EEEEEENS4_6LayoutINS5_IJSC_SC_SC_EEENS5_IJNSA_ILi0EEESY_SY_EEEEENS5_IJNS4_10UnderscoreES11_S11_EEEEENS4_28SM100_TMA_2SM_LOAD_MULTICASTENS4_14ComposedLayoutINS4_7SwizzleILi3ELi4ELi3EEENS4_18smem_ptr_flag_bitsILi8EEENSW_INS5_IJNSA_ILi8EEESF_EEENS5_IJSF_SC_EEEEEEEvNS4_8identityES14_S1E_vS1F_EENS_8epilogue10collective18CollectiveEpilogueINS1H_23Sm100TmaWarpSpecializedILi1ELi1ELi32ELb0ELb0EEEJNS5_IJSG_SG_SF_EEENS5_IJNSW_ISG_SC_EES1N_EEESI_SJ_SI_SJ_NS1H_6fusion15FusionCallbacksIS1L_NS1P_17LinearCombinationISI_fSI_fLNS_15FloatRoundStyleE2EEES1M_S1O_JEEENS4_5SM1004TMEM4LOAD26SM100_TMEM_LOAD_32dp32b32xENS4_13SM90_TMA_LOADENS15_INS16_ILi2ELi4ELi3EEES19_NSW_INS5_IJS1A_SG_EEENS5_IJSG_SC_EEEEEEENS4_39AutoVectorizingCopyWithAssumedAlignmentILi128EEENS4_14SM90_TMA_STOREES24_S26_S26_EEEvvEEEEvNT_6ParamsE)
        .other          _ZN7cutlass13device_kernelINS_4gemm6kernel13GemmUniversalIN4cute5tupleIJiiiiEEENS1_10collective13CollectiveMmaINS1_35MainloopSm100TmaUmmaWarpSpecializedILi18ELi2ELi4ENS5_IJNS4_1CILi4EEESB_NSA_ILi1EEEEEEEENS5_IJNSA_ILi128EEENSA_ILi64EEESF_EEENS_12float_e4m3_tENS5_IJlSC_lEEESI_SJ_NS4_8TiledMMAINS4_8MMA_AtomIJNS4_10MMA_TraitsINS4_25SM100_MMA_F8F6F4_2x1SM_SSEJSI_SI_fSF_SG_NS4_17integral_constantINS4_4UMMA5MajorELSQ_0EEESR_NSO_INSP_7ScaleInELSS_0EEEST_EEEEEENS4_6LayoutINS5_IJSC_SC_SC_EEENS5_IJNSA_ILi0EEESY_SY_EEEEENS5_IJNS4_10UnderscoreES11_S11_EEEEENS4_28SM100_TMA_2SM_LOAD_MULTICASTENS4_14ComposedLayoutINS4_7SwizzleILi3ELi4ELi3EEENS4_18smem_ptr_flag_bitsILi8EEENSW_INS5_IJNSA_ILi8EEESF_EEENS5_IJSF_SC_EEEEEEEvNS4_8identityES14_S1E_vS1F_EENS_8epilogue10collective18CollectiveEpilogueINS1H_23Sm100TmaWarpSpecializedILi1ELi1ELi32ELb0ELb0EEEJNS5_IJSG_SG_SF_EEENS5_IJNSW_ISG_SC_EES1N_EEESI_SJ_SI_SJ_NS1H_6fusion15FusionCallbacksIS1L_NS1P_17LinearCombinationISI_fSI_fLNS_15FloatRoundStyleE2EEES1M_S1O_JEEENS4_5SM1004TMEM4LOAD26SM100_TMEM_LOAD_32dp32b32xENS4_13SM90_TMA_LOADENS15_INS16_ILi2ELi4ELi3EEES19_NSW_INS5_IJS1A_SG_EEENS5_IJSG_SC_EEEEEEENS4_39AutoVectorizingCopyWithAssumedAlignmentILi128EEENS4_14SM90_TMA_STOREES24_S26_S26_EEEvvEEEEvNT_6ParamsE,@"STO_CUDA_ENTRY STV_DEFAULT"
_ZN7cutlass13device_kernelINS_4gemm6kernel13GemmUniversalIN4cute5tupleIJiiiiEEENS1_10collective13CollectiveMmaINS1_35MainloopSm100TmaUmmaWarpSpecializedILi18ELi2ELi4ENS5_IJNS4_1CILi4EEESB_NSA_ILi1EEEEEEEENS5_IJNSA_ILi128EEENSA_ILi64EEESF_EEENS_12float_e4m3_tENS5_IJlSC_lEEESI_SJ_NS4_8TiledMMAINS4_8MMA_AtomIJNS4_10MMA_TraitsINS4_25SM100_MMA_F8F6F4_2x1SM_SSEJSI_SI_fSF_SG_NS4_17integral_constantINS4_4UMMA5MajorELSQ_0EEESR_NSO_INSP_7ScaleInELSS_0EEEST_EEEEEENS4_6LayoutINS5_IJSC_SC_SC_EEENS5_IJNSA_ILi0EEESY_SY_EEEEENS5_IJNS4_10UnderscoreES11_S11_EEEEENS4_28SM100_TMA_2SM_LOAD_MULTICASTENS4_14ComposedLayoutINS4_7SwizzleILi3ELi4ELi3EEENS4_18smem_ptr_flag_bitsILi8EEENSW_INS5_IJNSA_ILi8EEESF_EEENS5_IJSF_SC_EEEEEEEvNS4_8identityES14_S1E_vS1F_EENS_8epilogue10collective18CollectiveEpilogueINS1H_23Sm100TmaWarpSpecializedILi1ELi1ELi32ELb0ELb0EEEJNS5_IJSG_SG_SF_EEENS5_IJNSW_ISG_SC_EES1N_EEESI_SJ_SI_SJ_NS1H_6fusion15FusionCallbacksIS1L_NS1P_17LinearCombinationISI_fSI_fLNS_15FloatRoundStyleE2EEES1M_S1O_JEEENS4_5SM1004TMEM4LOAD26SM100_TMEM_LOAD_32dp32b32xENS4_13SM90_TMA_LOADENS15_INS16_ILi2ELi4ELi3EEES19_NSW_INS5_IJS1A_SG_EEENS5_IJSG_SC_EEEEEEENS4_39AutoVectorizingCopyWithAssumedAlignmentILi128EEENS4_14SM90_TMA_STOREES24_S26_S26_EEEvvEEEEvNT_6ParamsE:
[----:B------:R-:W1:Y:S01]  /*0000*/  LDC R1, c[0x0][0x37c] ;  /* 0x0000df00ff017b82 */ /* 0x000e620000000800 */
[----:B------:R-:W2:Y:S01]  /*0010*/  S2R R69, SR_TID.X ;  /* 0x0000000000457919 */ /* 0x000ea20000002100 */
[----:B------:R-:W3:Y:S06]  /*0020*/  LDCU.64 UR6, c[0x0][0x890] ;  /* 0x00011200ff0677ac */ /* 0x000eec0008000a00 */
[----:B------:R-:W4:Y:S01]  /*0030*/  S2UR UR54, SR_CgaCtaId ;  /* 0x00000000003679c3 */ /* 0x000f220000008800 */
[----:B------:R-:W-:Y:S01]  /*0040*/  PRMT R80, RZ, 0x7610, R80 ;  /* 0x00007610ff507816 */ /* 0x000fe20000000050 */
[----:B------:R-:W1:Y:S01]  /*0050*/  LDCU.64 UR52, c[0x0][0x358] ;  /* 0x00006b00ff3477ac */ /* 0x000e620008000a00 */
[----:B------:R-:W-:-:S02]  /*0060*/  ELECT P0, URZ, PT ;  /* 0x0000000000ff782f */ /* 0x000fc40003800000 */
[----:B---3--:R-:W-:-:S04]  /*0070*/  ISETP.NE.U32.AND P1, PT, RZ, UR6, PT ;  /* 0x00000006ff007c0c */ /* 0x008fc8000bf25070 */
[----:B------:R-:W-:Y:S01]  /*0080*/  ISETP.NE.AND.EX P2, PT, RZ, UR7, PT, P1 ;  /* 0x00000007ff007c0c */ /* 0x000fe2000bf45310 */
[----:B----4-:R-:W-:Y:S02]  /*0090*/  ULOP3.LUT UR18, UR54, 0x1, URZ, 0xc0, !UPT ;  /* 0x0000000136127892 */ /* 0x010fe4000f8ec0ff */
[----:B------:R-:W-:Y:S01]  /*00a0*/  ULOP3.LUT UR17, UR54, 0x1, URZ, 0x3c, !UPT ;  /* 0x0000000136117892 */ /* 0x000fe2000f8e3cff */
[----:B--2---:R-:W-:-:S05]  /*00b0*/  SHF.R.U32.HI R81, RZ, 0x5, R69 ;  /* 0x00000005ff517819 */ /* 0x004fca0000011645 */
[----:B------:R-:W2:Y:S02]  /*00c0*/  SHFL.IDX PT, R0, R81, RZ, 0x1f ;  /* 0x00001fff51007589 */ /* 0x000ea400000e0000 */
[----:B--2---:R-:W-:Y:S02]  /*00d0*/  R2UR UR11, R0 ;  /* 0x00000000000b72ca */ /* 0x004fe400000e0000 */
[----:B-1----:R-:W-:Y:S05]  /*00e0*/  @P2 BRA `(.L_x_0) ;  /* 0x00000000002c2947 */ /* 0x002fea0003800000 */
[----:B------:R-:W1:Y:S02]  /*00f0*/  LDCU.64 UR4, c[0x0][0x888] ;  /* 0x00011100ff0477ac */ /* 0x000e640008000a00 */
[----:B-1----:R-:W-:-:S04]  /*0100*/  UISETP.NE.U32.AND UP0, UPT, UR4, URZ, UPT ;  /* 0x000000ff0400728c */ /* 0x002fc8000bf05070 */
[----:B------:R-:W-:-:S09]  /*0110*/  UISETP.NE.AND.EX UP0, UPT, UR5, URZ, UPT, UP0 ;  /* 0x000000ff0500728c */ /* 0x000fd2000bf05300 */
[----:B------:R-:W-:Y:S05]  /*0120*/  BRA.U !UP0, `(.L_x_1) ;  /* 0x0000000108107547 */ /* 0x000fea000b800000 */
[----:B------:R-:W1:Y:S02]  /*0130*/  LDC.64 R2, c[0x0][0x888] ;  /* 0x00022200ff027b82 */ /* 0x000e640000000a00 */
[----:B-1----:R1:W5:Y:S01]  /*0140*/  LDG.E R39, desc[UR52][R2.64] ;  /* 0x0000003402277981 */ /* 0x002362000c1e1900 */
[----:B------:R-:W-:Y:S01]  /*0150*/  HFMA2 R80, -RZ, RZ, 0, 5.9604644775390625e-08 ;  /* 0x00000001ff507431 */ /* 0x000fe200000001ff */
[----:B------:R-:W-:Y:S05]  /*0160*/  BRA `(.L_x_0) ;  /* 0x00000000000c7947 */ /* 0x000fea0003800000 */
.L_x_1:
[----:B------:R-:W1:Y:S01]  /*0170*/  LDCU UR4, c[0x0][0x880] ;  /* 0x00011000ff0477ac */ /* 0x000e620008000800 */
[----:B------:R-:W-:Y:S01]  /*0180*/  HFMA2 R80, -RZ, RZ, 0, 5.9604644775390625e-08 ;  /* 0x00000001ff507431 */ /* 0x000fe200000001ff */
[----:B-1----:R-:W-:-:S07]  /*0190*/  MOV R39, UR4 ;  /* 0x0000000400277c02 */ /* 0x002fce0008000f00 */
.L_x_0:
[----:B------:R-:W2:Y:S02]  /*01a0*/  LDCU.64 UR4, c[0x0][0x8b0] ;  /* 0x00011600ff0477ac */ /* 0x000ea40008000a00 */
[----:B--2---:R-:W-:-:S04]  /*01b0*/  UISETP.NE.U32.AND UP0, UPT, UR4, URZ, UPT ;  /* 0x000000ff0400728c */ /* 0x004fc8000bf05070 */
[----:B------:R-:W-:-:S09]  /*01c0*/  UISETP.NE.AND.EX UP0, UPT, UR5, URZ, UPT, UP0 ;  /* 0x000000ff0500728c */ /* 0x000fd2000bf05300 */
[----:B------:R-:W-:Y:S05]  /*01d0*/  BRA.U UP0, `(.L_x_2) ;  /* 0x0000000100247547 */ /* 0x000fea000b800000 */
[----:B------:R-:W2:Y:S02]  /*01e0*/  LDCU.64 UR4, c[0x0][0x8a8] ;  /* 0x00011500ff0477ac */ /* 0x000ea40008000a00 */
[----:B--2---:R-:W-:-:S04]  /*01f0*/  UISETP.NE.U32.AND UP0, UPT, UR4, URZ, UPT ;  /* 0x000000ff0400728c */ /* 0x004fc8000bf05070 */
[----:B------:R-:W-:-:S09]  /*0200*/  UISETP.NE.AND.EX UP0, UPT, UR5, URZ, UPT, UP0 ;  /* 0x000000ff0500728c */ /* 0x000fd2000bf05300 */
[----:B------:R-:W-:Y:S05]  /*0210*/  BRA.U !UP0, `(.L_x_3) ;  /* 0x00000001080c7547 */ /* 0x000fea000b800000 */
[----:B-1----:R-:W1:Y:S02]  /*0220*/  LDC.64 R2, c[0x0][0x8a8] ;  /* 0x00022a00ff027b82 */ /* 0x002e640000000a00 */
[----:B-1----:R2:W5:Y:S01]  /*0230*/  LDG.E R38, desc[UR52][R2.64] ;  /* 0x0000003402267981 */ /* 0x002562000c1e1900 */
[----:B------:R-:W-:Y:S05]  /*0240*/  BRA `(.L_x_2) ;  /* 0x0000000000087947 */ /* 0x000fea0003800000 */
.L_x_3:
[----:B------:R-:W2:Y:S02]  /*0250*/  LDCU UR4, c[0x0][0x8a0] ;  /* 0x00011400ff0477ac */ /* 0x000ea40008000800 */
[----:B--2---:R-:W-:Y:S02]  /*0260*/  MOV R38, UR4 ;  /* 0x0000000400267c02 */ /* 0x004fe40008000f00 */
.L_x_2:
[----:B------:R-:W-:Y:S01]  /*0270*/  IMAD.U32 R0, RZ, RZ, UR11 ;  /* 0x0000000bff007e24 */ /* 0x000fe2000f8e00ff */
[----:B------:R-:W-:Y:S04]  /*0280*/  BSSY.RECONVERGENT B0, `(.L_x_4) ;  /* 0x000000c000007945 */ /* 0x000fe80003800200 */
[C---:B------:R-:W-:Y:S02]  /*0290*/  ISETP.NE.OR P3, PT, R0.reuse, 0x1, !P0 ;  /* 0x000000010000780c */ /* 0x040fe40004765670 */
[----:B------:R-:W-:-:S11]  /*02a0*/  ISETP.NE.OR P2, PT, R0, 0x3, !P0 ;  /* 0x000000030000780c */ /* 0x000fd60004745670 */
[----:B------:R-:W-:Y:S05]  /*02b0*/  @P3 BRA `(.L_x_5) ;  /* 0x0000000000203947 */ /* 0x000fea0003800000 */
[----:B------:R-:W3:Y:S02]  /*02c0*/  LDCU.64 UR4, c[0x0][0x348] ;  /* 0x00006900ff0477ac */ /* 0x000ee40008000a00 */
[----:B---3--:R-:W-:Y:S02]  /*02d0*/  UIADD3 UR8, UP1, UPT, UR4, 0x80, URZ ;  /* 0x0000008004087890 */ /* 0x008fe4000ff3e0ff */
[----:B------:R-:W-:Y:S02]  /*02e0*/  UIADD3 UR4, UP0, UPT, UR4, 0x180, URZ ;  /* 0x0000018004047890 */ /* 0x000fe4000ff1e0ff */
[----:B------:R-:W-:Y:S02]  /*02f0*/  UIADD3.X UR9, UPT, UPT, URZ, UR5, URZ, UP1, !UPT ;  /* 0x00000005ff097290 */ /* 0x000fe40008ffe4ff */
[----:B------:R-:W-:-:S07]  /*0300*/  UIADD3.X UR5, UPT, UPT, URZ, UR5, URZ, UP0, !UPT ;  /* 0x00000005ff057290 */ /* 0x000fce00087fe4ff */
[----:B------:R3:W-:Y:S02]  /*0310*/  UTMACCTL.PF [UR8] ;  /* 0x00000000080079b9 */ /* 0x0007e40008040000 */
[----:B------:R3:W-:Y:S02]  /*0320*/  UTMACCTL.PF [UR4] ;  /* 0x00000000040079b9 */ /* 0x0007e40008040000 */
[----:B---3--:R-:W-:Y:S01]  /*0330*/  NOP ;  /* 0x0000000000007918 */ /* 0x008fe20000000000 */
.L_x_5:
[----:B------:R-:W-:Y:S05]  /*0340*/  BSYNC.RECONVERGENT B0 ;  /* 0x0000000000007941 */ /* 0x000fea0003800200 */
.L_x_4:
[----:B------:R-:W-:Y:S04]  /*0350*/  BSSY.RECONVERGENT B0, `(.L_x_6) ;  /* 0x000000a000007945 */ /* 0x000fe80003800200 */
        /* <DEDUP_REMOVED lines=9> */
.L_x_7:
[----:B------:R-:W-:Y:S05]  /*03f0*/  BSYNC.RECONVERGENT B0 ;  /* 0x0000000000007941 */ /* 0x000fea0003800200 */
.L_x_6:
[----:B------:R-:W3:Y:S01]  /*0400*/  LDCU.64 UR4, c[0x0][0x888] ;  /* 0x00011100ff0477ac */ /* 0x000ee20008000a00 */
[----:B------:R-:W-:Y:S01]  /*0410*/  ISETP.NE.AND.EX P1, PT, RZ, UR7, PT, P1 ;  /* 0x00000007ff007c0c */ /* 0x000fe2000bf25310 */
[----:B------:R-:W-:Y:S01]  /*0420*/  UPLOP3.LUT UP3, UPT, UPT, UPT, UPT, 0x80, 0x8 ;  /* 0x000000000008789c */ /* 0x000fe20003f6f070 */
[----:B---3--:R-:W-:-:S04]  /*0430*/  ISETP.NE.U32.AND P2, PT, RZ, UR4, PT ;  /* 0x00000004ff007c0c */ /* 0x008fc8000bf45070 */
[----:B------:R-:W-:-:S13]  /*0440*/  ISETP.NE.AND.EX P2, PT, RZ, UR5, PT, P2 ;  /* 0x00000005ff007c0c */ /* 0x000fda000bf45320 */
[----:B------:R-:W-:Y:S05]  /*0450*/  @P2 BRA P1, `(.L_x_8) ;  /* 0x0000000000282947 */ /* 0x000fea0000800000 */
[----:B------:R-:W-:Y:S01]  /*0460*/  UISETP.NE.U32.AND UP0, UPT, UR6, URZ, UPT ;  /* 0x000000ff0600728c */ /* 0x000fe2000bf05070 */
[----:B-----5:R-:W-:Y:S01]  /*0470*/  FSETP.NEU.AND P1, PT, R39, RZ, PT ;  /* 0x000000ff2700720b */ /* 0x020fe20003f2d000 */
[----:B------:R-:W-:Y:S02]  /*0480*/  UISETP.NE.U32.AND UP2, UPT, UR4, URZ, UPT ;  /* 0x000000ff0400728c */ /* 0x000fe4000bf45070 */
[----:B------:R-:W-:Y:S02]  /*0490*/  UISETP.NE.AND.EX UP1, UPT, UR7, URZ, UPT, UP0 ;  /* 0x000000ff0700728c */ /* 0x000fe4000bf25300 */
[----:B------:R-:W-:-:S04]  /*04a0*/  UISETP.NE.AND.EX UP0, UPT, UR5, URZ, UPT, UP2 ;  /* 0x000000ff0500728c */ /* 0x000fc8000bf05320 */
[----:B------:R-:W-:-:S04]  /*04b0*/  USEL UR4, URZ, 0xffffffff, UP0 ;  /* 0xffffffffff047887 */ /* 0x000fc80008000000 */
[----:B------:R-:W-:Y:S01]  /*04c0*/  VOTEU.ANY UP0, P1 ;  /* 0x0000000000ff7886 */ /* 0x000fe20000800100 */
[----:B------:R-:W-:-:S04]  /*04d0*/  @!UP1 USEL UR4, URZ, 0xffffffff, UP0 ;  /* 0xffffffffff049887 */ /* 0x000fc80008000000 */
[----:B------:R-:W-:-:S04]  /*04e0*/  ULOP3.LUT UR4, UR4, 0x1, URZ, 0xc0, !UPT ;  /* 0x0000000104047892 */ /* 0x000fc8000f8ec0ff */
[----:B------:R-:W-:-:S11]  /*04f0*/  UISETP.NE.U32.AND UP3, UPT, UR4, 0x1, UPT ;  /* 0x000000010400788c */ /* 0x000fd6000bf65070 */
.L_x_8:
[----:B------:R-:W3:Y:S01]  /*0500*/  SHFL.IDX PT, R0, R81, RZ, 0x1f ;  /* 0x00001fff51007589 */ /* 0x000ee200000e0000 */
[----:B------:R-:W-:-:S04]  /*0510*/  UISETP.NE.AND UP0, UPT, UR11, 0x2, UPT ;  /* 0x000000020b00788c */ /* 0x000fc8000bf05270 */
[----:B------:R-:W-:Y:S02]  /*0520*/  UISETP.EQ.AND UP1, UPT, UR18, URZ, !UP0 ;  /* 0x000000ff1200728c */ /* 0x000fe4000c722270 */
[----:B------:R-:W-:-:S04]  /*0530*/  USEL UR26, URZ, 0x1, UP0 ;  /* 0x00000001ff1a7887 */ /* 0x000fc80008000000 */
[----:B------:R-:W-:Y:S02]  /*0540*/  PLOP3.LUT P3, PT, P0, PT, UP1, 0x80, 0x8 ;  /* 0x000000000008781c */ /* 0x000fe4000076f018 */
[----:B---3--:R-:W-:-:S13]  /*0550*/  ISETP.NE.AND P1, PT, R0, RZ, PT ;  /* 0x000000ff0000720c */ /* 0x008fda0003f25270 */
[----:B------:R-:W-:Y:S05]  /*0560*/  @P1 BRA `(.L_x_9) ;  /* 0x0000000000d01947 */ /* 0x000fea0003800000 */
[----:B------:R-:W-:Y:S01]  /*0570*/  ELECT P1, URZ, PT ;  /* 0x0000000000ff782f */ /* 0x000fe20003820000 */
[----:B------:R-:W-:-:S12]  /*0580*/  BSSY.RECONVERGENT B0, `(.L_x_9) ;  /* 0x0000032000007945 */ /* 0x000fd80003800200 */
[----:B------:R-:W-:Y:S05]  /*0590*/  @!P1 BRA `(.L_x_10) ;  /* 0x0000000000c09947 */ /* 0x000fea0003800000 */
[----:B------:R-:W-:Y:S01]  /*05a0*/  UMOV UR6, 0x400 ;  /* 0x0000040000067882 */ /* 0x000fe20000000000 */
[----:B------:R-:W-:Y:S01]  /*05b0*/  UMOV UR5, 0x1 ;  /* 0x0000000100057882 */ /* 0x000fe20000000000 */
[----:B------:R-:W-:Y:S01]  /*05c0*/  UMOV UR4, 0x5 ;  /* 0x0000000500047882 */ /* 0x000fe20000000000 */
[----:B------:R-:W-:Y:S02]  /*05d0*/  ULEA UR6, UR54, UR6, 0x18 ;  /* 0x0000000636067291 */ /* 0x000fe4000f8ec0ff */
[----:B------:R-:W-:-:S04]  /*05e0*/  UIADD3 UR8, UPT, UPT, -UR5, 0x100000, URZ ;  /* 0x0010000005087890 */ /* 0x000fc8000fffe1ff */
[----:B------:R-:W-:Y:S02]  /*05f0*/  USHF.L.U32 UR9, UR8, 0xb, URZ ;  /* 0x0000000b08097899 */ /* 0x000fe400080006ff */
[----:B------:R-:W-:Y:S02]  /*0600*/  USHF.L.U32 UR8, UR8, 0x1, URZ ;  /* 0x0000000108087899 */ /* 0x000fe400080006ff */
[----:B------:R-:W-:-:S04]  /*0610*/  UIADD3 UR4, UPT, UPT, -UR4, 0x100000, URZ ;  /* 0x0010000004047890 */ /* 0x000fc8000fffe1ff */
[----:B------:R-:W-:Y:S02]  /*0620*/  USHF.L.U32 UR5, UR4, 0xb, URZ ;  /* 0x0000000b04057899 */ /* 0x000fe400080006ff */
[----:B------:R-:W-:Y:S01]  /*0630*/  USHF.L.U32 UR4, UR4, 0x1, URZ ;  /* 0x0000000104047899 */ /* 0x000fe200080006ff */
[----:B------:R-:W3:Y:S03]  /*0640*/  FENCE.VIEW.ASYNC.S ;  /* 0x00000000000073c6 */ /* 0x000ee60000000000 */
[----:B---3--:R3:W4:Y:S08]  /*0650*/  SYNCS.EXCH.64 URZ, [UR6], UR8 ;  /* 0x0000000806ff75b2 */ /* 0x0087300008000100 */
[----:B------:R3:W1:Y:S01]  /*0660*/  SYNCS.EXCH.64 URZ, [UR6+0x90], UR4 ;  /* 0x0000900406ff75b2 */ /* 0x0006620008000100 */
        /* <DEDUP_REMOVED lines=33> */
[----:B------:R3:W1:Y:S02]  /*0880*/  SYNCS.EXCH.64 URZ, [UR6+0x118], UR4 ;  /* 0x0001180406ff75b2 */ /* 0x0006640008000100 */
[----:B---34-:R-:W-:Y:S01]  /*0890*/  NOP ;  /* 0x0000000000007918 */ /* 0x018fe20000000000 */
.L_x_10:
[----:B------:R-:W-:Y:S05]  /*08a0*/  BSYNC.RECONVERGENT B0 ;  /* 0x0000000000007941 */ /* 0x000fea0003800200 */
.L_x_9:
[----:B------:R-:W3:Y:S01]  /*08b0*/  SHFL.IDX PT, R0, R81, RZ, 0x1f ;  /* 0x00001fff51007589 */ /* 0x000ee200000e0000 */
[----:B------:R-:W-:Y:S01]  /*08c0*/  NOP ;  /* 0x0000000000007918 */ /* 0x000fe20000000000 */
[----:B---3--:R-:W-:-:S13]  /*08d0*/  ISETP.NE.AND P1, PT, R0, 0x1, PT ;  /* 0x000000010000780c */ /* 0x008fda0003f25270 */
[----:B------:R-:W-:Y:S05]  /*08e0*/  @P1 BRA `(.L_x_11) ;  /* 0x00000000003c1947 */ /* 0x000fea0003800000 */
        /* <DEDUP_REMOVED lines=10> */
[----:B------:R-:W-:Y:S01]  /*0990*/  ELECT P1, URZ, PT ;  /* 0x0000000000ff782f */ /* 0x000fe20003820000 */
[----:B------:R-:W3:Y:S02]  /*09a0*/  FENCE.VIEW.ASYNC.S ;  /* 0x00000000000073c6 */ /* 0x000ee40000000000 */
[----:B---3--:R3:W4:Y:S08]  /*09b0*/  SYNCS.EXCH.64 URZ, [UR6+0x120], UR8 ;  /* 0x0001200806ff75b2 */ /* 0x0087300008000100 */
[----:B------:R3:W1:Y:S01]  /*09c0*/  SYNCS.EXCH.64 URZ, [UR6+0x128], UR4 ;  /* 0x0001280406ff75b2 */ /* 0x0006620008000100 */
[----:B------:R-:W-:Y:S01]  /*09d0*/  NOP ;  /* 0x0000000000007918 */ /* 0x000fe20000000000 */
.L_x_11:
[----:B------:R-:W2:Y:S01]  /*09e0*/  SHFL.IDX PT, R0, R81, RZ, 0x1f ;  /* 0x00001fff51007589 */ /* 0x000ea200000e0000 */
[----:B------:R-:W-:Y:S01]  /*09f0*/  NOP ;  /* 0x0000000000007918 */ /* 0x000fe20000000000 */
[----:B--2---:R-:W-:-:S13]  /*0a00*/  ISETP.NE.AND P1, PT, R0, 0x3, PT ;  /* 0x000000030000780c */ /* 0x004fda0003f25270 */
[----:B------:R-:W-:Y:S05]  /*0a10*/  @P1 BRA `(.L_x_12) ;  /* 0x00000000002c1947 */ /* 0x000fea0003800000 */
[----:B---3--:R-:W-:Y:S01]  /*0a20*/  UMOV UR5, 0x400 ;  /* 0x0000040000057882 */ /* 0x008fe20000000000 */
[----:B------:R-:W-:Y:S01]  /*0a30*/  UMOV UR4, 0x20 ;  /* 0x0000002000047882 */ /* 0x000fe20000000000 */
[----:B------:R-:W-:Y:S02]  /*0a40*/  ULEA UR5, UR54, UR5, 0x18 ;  /* 0x0000000536057291 */ /* 0x000fe4000f8ec0ff */
[----:B------:R-:W-:-:S04]  /*0a50*/  UIADD3 UR6, UPT, UPT, -UR4, 0x100000, URZ ;  /* 0x0010000004067890 */ /* 0x000fc8000fffe1ff */
[----:B------:R-:W-:Y:S02]  /*0a60*/  USHF.L.U32 UR7, UR6, 0xb, URZ ;  /* 0x0000000b06077899 */ /* 0x000fe400080006ff */
[----:B------:R-:W-:Y:S01]  /*0a70*/  USHF.L.U32 UR6, UR6, 0x1, URZ ;  /* 0x0000000106067899 */ /* 0x000fe200080006ff */
[----:B------:R-:W-:Y:S01]  /*0a80*/  ELECT P1, URZ, PT ;  /* 0x0000000000ff782f */ /* 0x000fe20003820000 */
[----:B------:R-:W2:Y:S10]  /*0a90*/  FENCE.VIEW.ASYNC.S ;  /* 0x00000000000073c6 */ /* 0x000eb40000000000 */
[----:B--2---:R2:W3:Y:S01]  /*0aa0*/  SYNCS.EXCH.64 URZ, [UR5+0x130], UR6 ;  /* 0x0001300605ff75b2 */ /* 0x0044e20008000100 */
[----:B------:R2:W1:Y:S01]  /*0ab0*/  SYNCS.EXCH.64 URZ, [UR5+0x138], UR6 ;  /* 0x0001380605ff75b2 */ /* 0x0004620008000100 */
[----:B------:R-:W-:Y:S01]  /*0ac0*/  NOP ;  /* 0x0000000000007918 */ /* 0x000fe20000000000 */
.L_x_12:
[----:B------:R-:W4:Y:S01]  /*0ad0*/  SHFL.IDX PT, R0, R81, RZ, 0x1f ;  /* 0x00001fff51007589 */ /* 0x000f2200000e0000 */
[----:B------:R-:W-:Y:S01]  /*0ae0*/  NOP ;  /* 0x0000000000007918 */ /* 0x000fe20000000000 */
[----:B----4-:R-:W-:-:S13]  /*0af0*/  ISETP.NE.AND P1, PT, R0, 0x4, PT ;  /* 0x000000040000780c */ /* 0x010fda0003f25270 */
[----:B------:R-:W-:Y:S05]  /*0b00*/  @P1 BRA `(.L_x_13) ;  /* 0x0000000000481947 */ /* 0x000fea0003800000 */
[----:B--23--:R-:W-:Y:S01]  /*0b10*/  UMOV UR6, 0xe20 ;  /* 0x00000e2000067882 */ /* 0x00cfe20000000000 */
[----:B------:R-:W-:Y:S01]  /*0b20*/  UMOV UR5, 0x400 ;  /* 0x0000040000057882 */ /* 0x000fe20000000000 */
[----:B------:R-:W-:Y:S01]  /*0b30*/  USEL UR6, UR6, 0xc20, UP3 ;  /* 0x00000c2006067887 */ /* 0x000fe20009800000 */
        /* <DEDUP_REMOVED lines=9> */
[----:B------:R-:W2:Y:S02]  /*0bd0*/  FENCE.VIEW.ASYNC.S ;  /* 0x00000000000073c6 */ /* 0x000ea40000000000 */
[----:B--2---:R4:W2:Y:S08]  /*0be0*/  SYNCS.EXCH.64 URZ, [UR5+0x140], UR8 ;  /* 0x0001400805ff75b2 */ /* 0x0048b00008000100 */
[----:B------:R4:W3:Y:S01]  /*0bf0*/  SYNCS.EXCH.64 URZ, [UR5+0x150], UR6 ;  /* 0x0001500605ff75b2 */ /* 0x0008e20008000100 */
[----:B------:R4:W1:Y:S01]  /*0c00*/  SYNCS.EXCH.64 URZ, [UR5+0x148], UR8 ;  /* 0x0001480805ff75b2 */ /* 0x0008620008000100 */
[----:B------:R4:W1:Y:S02]  /*0c10*/  SYNCS.EXCH.64 URZ, [UR5+0x158], UR6 ;  /* 0x0001580605ff75b2 */ /* 0x0008640008000100 */
[----:B----4-:R-:W-:Y:S01]  /*0c20*/  NOP ;  /* 0x0000000000007918 */ /* 0x010fe20000000000 */
.L_x_13:
[----:B------:R-:W4:Y:S01]  /*0c30*/  SHFL.IDX PT, R0, R81, RZ, 0x1f ;  /* 0x00001fff51007589 */ /* 0x000f2200000e0000 */
[----:B------:R-:W-:Y:S01]  /*0c40*/  NOP ;  /* 0x0000000000007918 */ /* 0x000fe20000000000 */
[----:B----4-:R-:W-:-:S13]  /*0c50*/  ISETP.NE.AND P1, PT, R0, 0x5, PT ;  /* 0x000000050000780c */ /* 0x010fda0003f25270 */
[----:B------:R-:W-:Y:S05]  /*0c60*/  @P1 BRA `(.L_x_14) ;  /* 0x0000000000541947 */ /* 0x000fea0003800000 */
[----:B--23--:R-:W-:Y:S01]  /*0c70*/  UMOV UR6, 0x400 ;  /* 0x0000040000067882 */ /* 0x00cfe20000000000 */
        /* <DEDUP_REMOVED lines=14> */
[----:B------:R4:W1:Y:S01]  /*0d60*/  SYNCS.EXCH.64 URZ, [UR6+0x188], UR4 ;  /* 0x0001880406ff75b2 */ /* 0x0008620008000100 */
[----:B------:R4:W1:Y:S01]  /*0d70*/  SYNCS.EXCH.64 URZ, [UR6+0x170], UR8 ;  /* 0x0001700806ff75b2 */ /* 0x0008620008000100 */
[----:B------:R4:W1:Y:S01]  /*0d80*/  SYNCS.EXCH.64 URZ, [UR6+0x190], UR4 ;  /* 0x0001900406ff75b2 */ /* 0x0008620008000100 */
[----:B------:R4:W1:Y:S01]  /*0d90*/  SYNCS.EXCH.64 URZ, [UR6+0x178], UR8 ;  /* 0x0001780806ff75b2 */ /* 0x0008620008000100 */
[----:B------:R4:W1:Y:S02]  /*0da0*/  SYNCS.EXCH.64 URZ, [UR6+0x198], UR4 ;  /* 0x0001980406ff75b2 */ /* 0x0008640008000100 */
[----:B----4-:R-:W-:Y:S01]  /*0db0*/  NOP ;  /* 0x0000000000007918 */ /* 0x010fe20000000000 */
.L_x_14:
[----:B------:R-:W4:Y:S01]  /*0dc0*/  SHFL.IDX PT, R0, R81, RZ, 0x1f ;  /* 0x00001fff51007589 */ /* 0x000f2200000e0000 */
[----:B------:R-:W-:Y:S01]  /*0dd0*/  ISETP.NE.OR P0, PT, RZ, UR11, !P0 ;  /* 0x0000000bff007c0c */ /* 0x000fe2000c705670 */
[----:B------:R-:W-:Y:S01]  /*0de0*/  NOP ;  /* 0x0000000000007918 */ /* 0x000fe20000000000 */
[----:B----4-:R-:W-:-:S13]  /*0df0*/  ISETP.NE.AND P1, PT, R0, 0x3, PT ;  /* 0x000000030000780c */ /* 0x010fda0003f25270 */
[----:B------:R-:W-:Y:S05]  /*0e00*/  @P1 BRA `(.L_x_15) ;  /* 0x0000000000341947 */ /* 0x000fea0003800000 */
[----:B--23--:R-:W-:Y:S01]  /*0e10*/  UMOV UR5, 0x400 ;  /* 0x0000040000057882 */ /* 0x00cfe20000000000 */
[----:B------:R-:W-:Y:S01]  /*0e20*/  UMOV UR4, 0x20 ;  /* 0x0000002000047882 */ /* 0x000fe20000000000 */
[----:B------:R-:W-:Y:S02]  /*0e30*/  ULEA UR5, UR54, UR5, 0x18 ;  /* 0x0000000536057291 */ /* 0x000fe4000f8ec0ff */
[----:B------:R-:W-:-:S04]  /*0e40*/  UIADD3 UR6, UPT, UPT, -UR4, 0x100000, URZ ;  /* 0x0010000004067890 */ /* 0x000fc8000fffe1ff */
[----:B------:R-:W-:Y:S02]  /*0e50*/  USHF.L.U32 UR7, UR6, 0xb, URZ ;  /* 0x0000000b06077899 */ /* 0x000fe400080006ff */
[----:B------:R-:W-:Y:S01]  /*0e60*/  USHF.L.U32 UR6, UR6, 0x1, URZ ;  /* 0x0000000106067899 */ /* 0x000fe200080006ff */
[----:B------:R-:W-:Y:S01]  /*0e70*/  ELECT P1, URZ, PT ;  /* 0x0000000000ff782f */ /* 0x000fe20003820000 */
[----:B------:R-:W2:Y:S10]  /*0e80*/  FENCE.VIEW.ASYNC.S ;  /* 0x00000000000073c6 */ /* 0x000eb40000000000 */
[----:B--2---:R4:W2:Y:S01]  /*0e90*/  SYNCS.EXCH.64 URZ, [UR5+0x1a0], UR6 ;  /* 0x0001a00605ff75b2 */ /* 0x0048a20008000100 */
[----:B------:R4:W3:Y:S01]  /*0ea0*/  SYNCS.EXCH.64 URZ, [UR5+0x1b0], UR6 ;  /* 0x0001b00605ff75b2 */ /* 0x0008e20008000100 */
[----:B------:R4:W1:Y:S01]  /*0eb0*/  SYNCS.EXCH.64 URZ, [UR5+0x1a8], UR6 ;  /* 0x0001a80605ff75b2 */ /* 0x0008620008000100 */
[----:B------:R4:W1:Y:S02]  /*0ec0*/  SYNCS.EXCH.64 URZ, [UR5+0x1b8], UR6 ;  /* 0x0001b80605ff75b2 */ /* 0x0008640008000100 */
[----:B----4-:R-:W-:Y:S01]  /*0ed0*/  NOP ;  /* 0x0000000000007918 */ /* 0x010fe20000000000 */
.L_x_15:
[----:B------:R-:W4:Y:S01]  /*0ee0*/  LDCU UR12, c[0x0][0x36c] ;  /* 0x00006d80ff0c77ac */ /* 0x000f220008000800 */
[----:B------:R-:W-:Y:S01]  /*0ef0*/  LOP3.LUT R0, R69, 0x1f, RZ, 0xc0, !PT ;  /* 0x0000001f45007812 */ /* 0x000fe200078ec0ff */
[----:B------:R-:W-:Y:S01]  /*0f00*/  NOP ;  /* 0x0000000000007918 */ /* 0x000fe20000000000 */
[----:B------:R-:W-:Y:S01]  /*0f10*/  VOTEU.ALL UP0, P0 ;  /* 0x0000000000ff7886 */ /* 0x000fe20000000000 */
[----:B--23--:R-:W-:Y:S01]  /*0f20*/  UMOV UR6, 0x20 ;  /* 0x0000002000067882 */ /* 0x00cfe20000000000 */
[----:B------:R-:W-:-:S03]  /*0f30*/  UISETP.NE.AND UP4, UPT, UR11, URZ, UPT ;  /* 0x000000ff0b00728c */ /* 0x000fc6000bf85270 */
[----:B------:R-:W-:Y:S01]  /*0f40*/  @!UP0 UMOV UR4, 0x400 ;  /* 0x0000040000048882 */ /* 0x000fe20000000000 */
[----:B------:R-:W-:-:S04]  /*0f50*/  @!UP0 UIADD3 UR6, UPT, UPT, -UR6, 0x100000, URZ ;  /* 0x0010000006068890 */ /* 0x000fc8000fffe1ff */
[----:B------:R-:W-:Y:S02]  /*0f60*/  @!UP0 USHF.L.U32 UR7, UR6, 0xb, URZ ;  /* 0x0000000b06078899 */ /* 0x000fe400080006ff */
[----:B------:R-:W-:Y:S02]  /*0f70*/  @!UP0 USHF.L.U32 UR6, UR6, 0x1, URZ ;  /* 0x0000000106068899 */ /* 0x000fe400080006ff */
[----:B------:R-:W-:Y:S01]  /*0f80*/  @!UP0 ULEA UR4, UR54, UR4, 0x18 ;  /* 0x0000000436048291 */ /* 0x000fe2000f8ec0ff */
[----:B------:R-:W-:Y:S01]  /*0f90*/  VOTEU.ALL UP0, P0 ;  /* 0x0000000000ff7886 */ /* 0x000fe20000000000 */
[----:B----4-:R-:W-:Y:S01]  /*0fa0*/  UISETP.EQ.U32.AND UP1, UPT, UR12, 0x1, UPT ;  /* 0x000000010c00788c */ /* 0x010fe2000bf22070 */
[----:B------:R-:W2:Y:S09]  /*0fb0*/  FENCE.VIEW.ASYNC.S ;  /* 0x00000000000073c6 */ /* 0x000eb20000000000 */
[----:B--2---:R2:W3:Y:S02]  /*0fc0*/  @!UP0 SYNCS.EXCH.64 URZ, [UR4+0x1c0], UR6 ;  /* 0x0001c00604ff85b2 */ /* 0x0044e40008000100 */
[----:B--2---:R-:W-:Y:S01]  /*0fd0*/  UP2UR UR4, UPR, URZ, 0x2 ;  /* 0x00000002ff047883 */ /* 0x004fe20008000000 */
[----:B------:R-:W-:Y:S11]  /*0fe0*/  BRA.U !UP1, `(.L_x_16) ;  /* 0x0000000109087547 */ /* 0x000ff6000b800000 */
[----:B-1-3--:R-:W-:Y:S01]  /*0ff0*/  UCGABAR_ARV ;  /* 0x00000000000079c7 */ /* 0x00afe20008000000 */
[----:B------:R-:W-:Y:S05]  /*1000*/  BRA `(.L_x_17) ;  /* 0x0000000000047947 */ /* 0x000fea0003800000 */
.L_x_16:
[----:B-1-3--:R-:W-:Y:S01]  /*1010*/  NOP ;  /* 0x0000000000007918 */ /* 0x00afe20000000000 */
.L_x_17:
[----:B------:R-:W1:Y:S01]  /*1020*/  S2UR UR10, SR_CTAID.X ;  /* 0x00000000000a79c3 */ /* 0x000e620000002500 */
[----:B------:R-:W-:-:S05]  /*1030*/  CS2R.32 R3, SR_CgaSize ;  /* 0x0000000000037805 */ /* 0x000fca0000008a00 */
[----:B------:R-:W-:-:S05]  /*1040*/  IMAD R3, R3, -0xa0, RZ ;  /* 0xffffff6003037824 */ /* 0x000fca00078e02ff */
[----:B------:R-:W-:-:S14]  /*1050*/  R2UR UR5, R3 ;  /* 0x00000000030572ca */ /* 0x000fdc00000e0000 */
[----:B------:R-:W2:Y:S01]  /*1060*/  LDCU UR5, c[0x0][UR5+0x2b0] ;  /* 0x00005600050577ac */ /* 0x000ea20008000800 */
[----:B------:R-:W-:-:S05]  /*1070*/  CS2R.32 R3, SR_CgaSize ;  /* 0x0000000000037805 */ /* 0x000fca0000008a00 */
[----:B------:R-:W-:-:S05]  /*1080*/  IMAD R3, R3, -0xa0, RZ ;  /* 0xffffff6003037824 */ /* 0x000fca00078e02ff */
[----:B------:R-:W-:-:S14]  /*1090*/  R2UR UR4, R3 ;  /* 0x00000000030472ca */ /* 0x000fdc00000e0000 */
[----:B------:R-:W3:Y:S01]  /*10a0*/  LDCU UR4, c[0x0][UR4+0x2b4] ;  /* 0x00005680040477ac */ /* 0x000ee20008000800 */
[----:B------:R-:W4:Y:S01]  /*10b0*/  S2UR UR51, SR_CTAID.Y ;  /* 0x00000000003379c3 */ /* 0x000f220000002600 */
[----:B------:R-:W-:Y:S01]  /*10c0*/  ULOP3.LUT UR6, UR54, 0xc, URZ, 0xc0, !UPT ;  /* 0x0000000c36067892 */ /* 0x000fe2000f8ec0ff */
[----:B------:R-:W-:-:S05]  /*10d0*/  CS2R.32 R3, SR_CgaSize ;  /* 0x0000000000037805 */ /* 0x000fca0000008a00 */
[----:B------:R-:W-:-:S05]  /*10e0*/  IMAD R3, R3, -0xa0, RZ ;  /* 0xffffff6003037824 */ /* 0x000fca00078e02ff */
[----:B------:R-:W-:-:S14]  /*10f0*/  R2UR UR49, R3 ;  /* 0x00000000033172ca */ /* 0x000fdc00000e0000 */
[----:B------:R-:W3:Y:S01]  /*1100*/  LDCU UR49, c[0x0][UR49+0x2a0] ;  /* 0x00005400313177ac */ /* 0x000ee20008000800 */
[----:B------:R-:W-:-:S05]  /*1110*/  CS2R.32 R3, SR_CgaSize ;  /* 0x0000000000037805 */ /* 0x000fca0000008a00 */
[----:B------:R-:W-:-:S05]  /*1120*/  IMAD R3, R3, -0xa0, RZ ;  /* 0xffffff6003037824 */ /* 0x000fca00078e02ff */
[----:B------:R-:W-:-:S14]  /*1130*/  R2UR UR48, R3 ;  /* 0x00000000033072ca */ /* 0x000fdc00000e0000 */
[----:B------:R-:W3:Y:S01]  /*1140*/  LDCU UR48, c[0x0][UR48+0x2a4] ;  /* 0x00005480303077ac */ /* 0x000ee20008000800 */
[----:B------:R-:W3:Y:S01]  /*1150*/  S2UR UR36, SR_CTAID.Z ;  /* 0x00000000002479c3 */ /* 0x000ee20000002700 */
[----:B------:R-:W3:Y:S01]  /*1160*/  LDCU UR20, c[0x0][0xb24] ;  /* 0x00016480ff1477ac */ /* 0x000ee20008000800 */
[----:B------:R-:W-:Y:S01]  /*1170*/  ULOP3.LUT UR7, UR54, 0x3, URZ, 0xc0, !UPT ;  /* 0x0000000336077892 */ /* 0x000fe2000f8ec0ff */
[----:B-1----:R-:W-:Y:S01]  /*1180*/  I2FP.F32.U32 R3, UR10 ;  /* 0x0000000a00037c45 */ /* 0x002fe20008201000 */
[----:B------:R-:W-:Y:S02]  /*1190*/  ULOP3.LUT UR6, UR6, 0x1, UR54, 0xf8, !UPT ;  /* 0x0000000106067892 */ /* 0x000fe4000f8ef836 */
[----:B------:R-:W-:Y:S02]  /*11a0*/  UISETP.GT.U32.AND UP1, UPT, UR7, 0xffff, UPT ;  /* 0x0000ffff0700788c */ /* 0x000fe4000bf24070 */
[----:B--2---:R-:W-:Y:S01]  /*11b0*/  FMUL R3, R3, UR5 ;  /* 0x0000000503037c20 */ /* 0x004fe20008400000 */
[----:B------:R-:W-:Y:S01]  /*11c0*/  UISETP.GT.U32.AND UP0, UPT, UR6, 0xffff, UPT ;  /* 0x0000ffff0600788c */ /* 0x000fe2000bf04070 */
[----:B----4-:R-:W-:Y:S01]  /*11d0*/  I2FP.F32.U32 R2, UR51 ;  /* 0x0000003300027c45 */ /* 0x010fe20008201000 */
[----:B------:R-:W-:-:S03]  /*11e0*/  USEL UR7, UR7, 0xffff, !UP1 ;  /* 0x0000ffff07077887 */ /* 0x000fc6000c800000 */
[----:B------:R-:W1:Y:S01]  /*11f0*/  F2I.U32.TRUNC.NTZ R3, R3 ;  /* 0x0000000300037305 */ /* 0x000e62000020f000 */
[----:B------:R-:W-:Y:S01]  /*1200*/  USEL UR6, UR6, 0xffff, !UP0 ;  /* 0x0000ffff06067887 */ /* 0x000fe2000c000000 */
[----:B---3--:R-:W-:Y:S01]  /*1210*/  FMUL R2, R2, UR4 ;  /* 0x0000000402027c20 */ /* 0x008fe20008400000 */
[----:B------:R-:W-:Y:S02]  /*1220*/  USHF.R.U32.HI UR31, URZ, 0x1, UR54 ;  /* 0x00000001ff1f7899 */ /* 0x000fe40008011636 */
[----:B------:R-:W-:Y:S02]  /*1230*/  USHF.R.U32.HI UR30, URZ, 0x2, UR54 ;  /* 0x00000002ff1e7899 */ /* 0x000fe40008011636 */
[----:B------:R-:W-:Y:S01]  /*1240*/  USHF.L.U32 UR16, UR54, 0x9, URZ ;  /* 0x0000000936107899 */ /* 0x000fe200080006ff */
[----:B------:R-:W2:Y:S01]  /*1250*/  F2I.U32.TRUNC.NTZ R2, R2 ;  /* 0x0000000200027305 */ /* 0x000ea2000020f000 */
[----:B------:R-:W-:Y:S02]  /*1260*/  USHF.L.U32 UR15, UR54, 0xa, URZ ;  /* 0x0000000a360f7899 */ /* 0x000fe400080006ff */
[----:B------:R-:W-:-:S02]  /*1270*/  ULOP3.LUT UR7, UR7, 0xffff, URZ, 0xc0, !UPT ;  /* 0x0000ffff07077892 */ /* 0x000fc4000f8ec0ff */
[----:B------:R-:W-:Y:S01]  /*1280*/  ULOP3.LUT UR6, UR6, 0xffff, URZ, 0xc0, !UPT ;  /* 0x0000ffff06067892 */ /* 0x000fe2000f8ec0ff */
[----:B-1----:R-:W-:Y:S01]  /*1290*/  R2UR UR5, R3 ;  /* 0x00000000030572ca */ /* 0x002fe200000e0000 */
[----:B------:R-:W-:Y:S01]  /*12a0*/  UMOV UR14, 0x1111 ;  /* 0x00001111000e7882 */ /* 0x000fe20000000000 */
[----:B------:R-:W-:Y:S01]  /*12b0*/  PRMT R3, RZ, 0x7610, R3 ;  /* 0x00007610ff037816 */ /* 0x000fe20000000003 */
[----:B------:R-:W-:Y:S01]  /*12c0*/  UMOV UR13, 0x5 ;  /* 0x00000005000d7882 */ /* 0x000fe20000000000 */
[----:B------:R-:W1:Y:S01]  /*12d0*/  LDCU UR37, c[0x0][0xb24] ;  /* 0x00016480ff2577ac */ /* 0x000e620008000800 */
[----:B--2---:R-:W-:Y:S01]  /*12e0*/  R2UR UR4, R2 ;  /* 0x00000000020472ca */ /* 0x004fe200000e0000 */
[----:B------:R-:W2:Y:S01]  /*12f0*/  LDCU UR19, c[0x0][0xb30] ;  /* 0x00016600ff1377ac */ /* 0x000ea20008000800 */
[----:B------:R-:W-:-:S06]  /*1300*/  PRMT R2, RZ, 0x7610, R2 ;  /* 0x00007610ff027816 */ /* 0x000fcc0000000002 */
[----:B------:R-:W-:Y:S02]  /*1310*/  UIADD3 UR5, UPT, UPT, -UR5, URZ, URZ ;  /* 0x000000ff05057290 */ /* 0x000fe4000fffe1ff */
[----:B------:R-:W-:Y:S02]  /*1320*/  UISETP.NE.AND UP5, UPT, UR11, 0x2, UPT ;  /* 0x000000020b00788c */ /* 0x000fe4000bfa5270 */
[----:B------:R-:W-:Y:S02]  /*1330*/  ULOP3.LUT UR31, UR31, 0x1, URZ, 0xc0, !UPT ;  /* 0x000000011f1f7892 */ /* 0x000fe4000f8ec0ff */
[----:B------:R-:W-:Y:S02]  /*1340*/  ULOP3.LUT UR30, UR30, 0x3, URZ, 0xc0, !UPT ;  /* 0x000000031e1e7892 */ /* 0x000fe4000f8ec0ff */
[----:B------:R-:W-:Y:S02]  /*1350*/  UIADD3 UR4, UPT, UPT, -UR4, URZ, URZ ;  /* 0x000000ff04047290 */ /* 0x000fe4000fffe1ff */
[----:B------:R-:W-:-:S02]  /*1360*/  ULOP3.LUT UR16, UR16, 0x1800, URZ, 0xc0, !UPT ;  /* 0x0000180010107892 */ /* 0x000fc4000f8ec0ff */
[----:B------:R-:W-:Y:S02]  /*1370*/  ULOP3.LUT UR15, UR15, 0x800, URZ, 0xc0, !UPT ;  /* 0x000008000f0f7892 */ /* 0x000fe4000f8ec0ff */
[----:B------:R-:W-:Y:S01]  /*1380*/  UISETP.GE.AND UP6, UPT, UR20, 0x1, UPT ;  /* 0x000000011400788c */ /* 0x000fe2000bfc6270 */
[----:B------:R-:W-:Y:S01]  /*1390*/  UMOV UR50, UR10 ;  /* 0x0000000a00327c82 */ /* 0x000fe20008000000 */
[----:B------:R-:W-:Y:S02]  /*13a0*/  USHF.L.U32 UR14, UR14, UR7, URZ ;  /* 0x000000070e0e7299 */ /* 0x000fe400080006ff */
[----:B------:R-:W-:Y:S02]  /*13b0*/  USHF.L.U32 UR13, UR13, UR6, URZ ;  /* 0x000000060d0d7299 */ /* 0x000fe400080006ff */
[----:B------:R-:W-:Y:S02]  /*13c0*/  UIMAD UR49, UR49, UR5, UR10 ;  /* 0x00000005313172a4 */ /* 0x000fe4000f8e020a */
[----:B------:R-:W-:Y:S01]  /*13d0*/  UIMAD UR48, UR48, UR4, UR51 ;  /* 0x00000004303072a4 */ /* 0x000fe2000f8e0233 */
[----:B-12---:R-:W-:Y:S11]  /*13e0*/  BRA.U UP4, `(.L_x_18) ;  /* 0x0000000104ac7547 */ /* 0x006ff6000b800000 */
[----:B------:R-:W-:Y:S02]  /*13f0*/  UISETP.NE.AND UP0, UPT, UR48, URZ, UPT ;  /* 0x000000ff3000728c */ /* 0x000fe4000bf05270 */
[----:B------:R-:W-:Y:S02]  /*1400*/  ULOP3.LUT UR8, UR49, 0x2, URZ, 0x3c, !UPT ;  /* 0x0000000231087892 */ /* 0x000fe4000f8e3cff */
[----:B------:R-:W-:Y:S02]  /*1410*/  UISETP.GT.U32.AND UP1, UPT, UR49, 0x1, UP0 ;  /* 0x000000013100788c */ /* 0x000fe40008724070 */
[----:B------:R-:W-:Y:S02]  /*1420*/  UISETP.NE.AND UP2, UPT, UR48, 0x1, UPT ;  /* 0x000000013000788c */ /* 0x000fe4000bf45270 */
[----:B------:R-:W-:Y:S02]  /*1430*/  UISETP.GT.U32.AND UP0, UPT, UR8, 0x1, UP0 ;  /* 0x000000010800788c */ /* 0x000fe40008704070 */
[----:B------:R-:W-:-:S02]  /*1440*/  USEL UR28, URZ, 0x1, UP1 ;  /* 0x00000001ff1c7887 */ /* 0x000fc40008800000 */
[----:B------:R-:W-:Y:S02]  /*1450*/  USEL UR23, URZ, 0x2, UP1 ;  /* 0x00000002ff177887 */ /* 0x000fe40008800000 */
[----:B------:R-:W-:Y:S02]  /*1460*/  UISETP.GT.U32.AND UP1, UPT, UR49, 0x1, UP2 ;  /* 0x000000013100788c */ /* 0x000fe40009724070 */
[----:B------:R-:W-:Y:S02]  /*1470*/  USEL UR7, URZ, 0x4, UP0 ;  /* 0x00000004ff077887 */ /* 0x000fe40008000000 */
[----:B------:R-:W-:Y:S02]  /*1480*/  USEL UR5, URZ, 0x8, UP0 ;  /* 0x00000008ff057887 */ /* 0x000fe40008000000 */
[----:B------:R-:W-:Y:S02]  /*1490*/  UISETP.GT.U32.AND UP0, UPT, UR8, 0x1, UP2 ;  /* 0x000000010800788c */ /* 0x000fe40009704070 */
[----:B------:R-:W-:-:S02]  /*14a0*/  USEL UR27, URZ, 0x10, UP1 ;  /* 0x00000010ff1b7887 */ /* 0x000fc40008800000 */
[----:B------:R-:W-:Y:S02]  /*14b0*/  USEL UR22, URZ, 0x20, UP1 ;  /* 0x00000020ff167887 */ /* 0x000fe40008800000 */
[----:B------:R-:W-:Y:S02]  /*14c0*/  UISETP.NE.AND UP1, UPT, UR48, 0x2, UPT ;  /* 0x000000023000788c */ /* 0x000fe4000bf25270 */
[----:B------:R-:W-:Y:S02]  /*14d0*/  USEL UR6, URZ, 0x40, UP0 ;  /* 0x00000040ff067887 */ /* 0x000fe40008000000 */
[----:B------:R-:W-:Y:S02]  /*14e0*/  USEL UR4, URZ, 0x80, UP0 ;  /* 0x00000080ff047887 */ /* 0x000fe40008000000 */
[----:B------:R-:W-:Y:S02]  /*14f0*/  UISETP.GT.U32.AND UP0, UPT, UR49, 0x1, UP1 ;  /* 0x000000013100788c */ /* 0x000fe40008f04070 */
[----:B------:R-:W-:-:S02]  /*1500*/  UISETP.NE.AND UP2, UPT, UR48, 0x3, UPT ;  /* 0x000000033000788c */ /* 0x000fc4000bf45270 */
[----:B------:R-:W-:Y:S02]  /*1510*/  USEL UR25, URZ, 0x100, UP0 ;  /* 0x00000100ff197887 */ /* 0x000fe40008000000 */
[----:B------:R-:W-:Y:S02]  /*1520*/  USEL UR21, URZ, 0x200, UP0 ;  /* 0x00000200ff157887 */ /* 0x000fe40008000000 */
[----:B------:R-:W-:Y:S02]  /*1530*/  UISETP.GT.U32.AND UP0, UPT, UR49, 0x1, UP2 ;  /* 0x000000013100788c */ /* 0x000fe40009704070 */
[----:B------:R-:W-:Y:S02]  /*1540*/  UIADD3 UR25, UPT, UPT, UR25, UR27, UR28 ;  /* 0x0000001b19197290 */ /* 0x000fe4000fffe01c */
[----:B------:R-:W-:Y:S02]  /*1550*/  USEL UR24, URZ, 0x1000, UP0 ;  /* 0x00001000ff187887 */ /* 0x000fe40008000000 */
[----:B------:R-:W-:-:S02]  /*1560*/  USEL UR9, URZ, 0x2000, UP0 ;  /* 0x00002000ff097887 */ /* 0x000fc40008000000 */
[----:B------:R-:W-:Y:S02]  /*1570*/  UIADD3 UR23, UPT, UPT, UR23, UR24, UR25 ;  /* 0x0000001817177290 */ /* 0x000fe4000fffe019 */
[----:B------:R-:W-:Y:S02]  /*1580*/  UISETP.GT.U32.AND UP1, UPT, UR8, 0x1, UP1 ;  /* 0x000000010800788c */ /* 0x000fe40008f24070 */
[----:B------:R-:W-:Y:S02]  /*1590*/  UIADD3 UR21, UPT, UPT, UR21, UR22, UR23 ;  /* 0x0000001615157290 */ /* 0x000fe4000fffe017 */
[----:B------:R-:W-:Y:S02]  /*15a0*/  UISETP.GT.U32.AND UP0, UPT, UR8, 0x1, UP2 ;  /* 0x000000010800788c */ /* 0x000fe40009704070 */
[----:B------:R-:W-:Y:S02]  /*15b0*/  USEL UR8, URZ, 0x400, UP1 ;  /* 0x00000400ff087887 */ /* 0x000fe40008800000 */
[----:B------:R-:W-:-:S02]  /*15c0*/  UIADD3 UR9, UPT, UPT, UR7, UR9, UR21 ;  /* 0x0000000907097290 */ /* 0x000fc4000fffe015 */
[----:B------:R-:W-:Y:S02]  /*15d0*/  USEL UR7, URZ, 0x4000, UP0 ;  /* 0x00004000ff077887 */ /* 0x000fe40008000000 */
[----:B------:R-:W-:Y:S02]  /*15e0*/  UIADD3 UR9, UPT, UPT, UR8, UR6, UR9 ;  /* 0x0000000608097290 */ /* 0x000fe4000fffe009 */
[----:B------:R-:W-:Y:S02]  /*15f0*/  ULOP3.LUT UR6, UR49, 0xfffffffe, URZ, 0xc0, !UPT ;  /* 0xfffffffe31067892 */ /* 0x000fe4000f8ec0ff */
[----:B------:R-:W-:Y:S02]  /*1600*/  USEL UR8, URZ, 0x800, UP1 ;  /* 0x00000800ff087887 */ /* 0x000fe40008800000 */
[----:B------:R-:W-:Y:S02]  /*1610*/  UIADD3 UR5, UPT, UPT, UR5, UR7, UR9 ;  /* 0x0000000705057290 */ /* 0x000fe4000fffe009 */
[----:B------:R-:W-:-:S02]  /*1620*/  ULEA UR6, UR48, UR6, 0x2 ;  /* 0x0000000630067291 */ /* 0x000fc4000f8e10ff */
[----:B------:R-:W-:Y:S02]  /*1630*/  USEL UR7, URZ, 0x8000, UP0 ;  /* 0x00008000ff077887 */ /* 0x000fe40008000000 */
[----:B------:R-:W-:-:S03]  /*1640*/  UIADD3 UR5, UPT, UPT, UR8, UR4, UR5 ;  /* 0x0000000408057290 */ /* 0x000fc6000fffe005 */
[----:B------:R-:W-:Y:S01]  /*1650*/  UMOV UR4, 0x3 ;  /* 0x0000000300047882 */ /* 0x000fe20000000000 */
[----:B------:R-:W-:Y:S02]  /*1660*/  UIADD3 UR5, UPT, UPT, UR5, UR7, URZ ;  /* 0x0000000705057290 */ /* 0x000fe4000fffe0ff */
[----:B------:R-:W-:-:S04]  /*1670*/  USHF.L.U32 UR4, UR4, UR6, URZ ;  /* 0x0000000604047299 */ /* 0x000fc800080006ff */
[----:B------:R-:W-:Y:S02]  /*1680*/  MOV R3, UR5 ;  /* 0x0000000500037c02 */ /* 0x000fe40008000f00 */
[----:B------:R-:W-:Y:S02]  /*1690*/  MOV R2, UR4 ;  /* 0x0000000400027c02 */ /* 0x000fe40008000f00 */
.L_x_18:
[----:B------:R-:W-:Y:S05]  /*16a0*/  BRA.U !UP6, `(.L_x_19) ;  /* 0x000000010eb87547 */ /* 0x000fea000b800000 */
[----:B------:R-:W1:Y:S01]  /*16b0*/  LDCU.128 UR4, c[0x0][0xb10] ;  /* 0x00016200ff0477ac */ /* 0x000e620008000c00 */
[----:B------:R-:W2:Y:S01]  /*16c0*/  LDCU UR23, c[0x0][0x370] ;  /* 0x00006e00ff1777ac */ /* 0x000ea20008000800 */
[----:B------:R-:W3:Y:S01]  /*16d0*/  LDCU UR22, c[0x0][0x374] ;  /* 0x00006e80ff1677ac */ /* 0x000ee20008000800 */
[----:B------:R-:W4:Y:S01]  /*16e0*/  LDCU UR50, c[0x0][0xb0c] ;  /* 0x00016180ff3277ac */ /* 0x000f220008000800 */
[----:B------:R-:W2:Y:S01]  /*16f0*/  LDCU UR21, c[0x0][0xb20] ;  /* 0x00016400ff1577ac */ /* 0x000ea20008000800 */
[----:B------:R-:W2:Y:S01]  /*1700*/  LDCU.64 UR8, c[0x0][0xb28] ;  /* 0x00016500ff0877ac */ /* 0x000ea20008000a00 */
[----:B-1----:R-:W-:Y:S02]  /*1710*/  UISETP.NE.AND UP0, UPT, UR6, 0x1, UPT ;  /* 0x000000010600788c */ /* 0x002fe4000bf05270 */
[----:B---3--:R-:W-:Y:S02]  /*1720*/  UIMAD.WIDE.U32 UR28, UR22, UR7, URZ ;  /* 0x00000007161c72a5 */ /* 0x008fe4000f8e00ff */
[----:B------:R-:W-:-:S02]  /*1730*/  UISETP.NE.AND UP2, UPT, UR20, 0x1, UPT ;  /* 0x000000011400788c */ /* 0x000fc4000bf45270 */
[----:B----4-:R-:W-:Y:S02]  /*1740*/  UISETP.NE.AND UP1, UPT, UR50, 0x1, UPT ;  /* 0x000000013200788c */ /* 0x010fe4000bf25270 */
[----:B------:R-:W-:Y:S02]  /*1750*/  UIMAD.WIDE.U32 UR32, UR51, UR7, URZ ;  /* 0x00000007332072a5 */ /* 0x000fe4000f8e00ff */
[----:B--2---:R-:W-:Y:S01]  /*1760*/  UIMAD.WIDE.U32 UR24, UR23, UR4, URZ ;  /* 0x00000004171872a5 */ /* 0x004fe2000f8e00ff */
[----:B------:R-:W-:Y:S01]  /*1770*/  UMOV UR7, UR29 ;  /* 0x0000001d00077c82 */ /* 0x000fe20008000000 */
[----:B------:R-:W-:Y:S02]  /*1780*/  UIMAD.WIDE.U32 UR28, UR10, UR4, URZ ;  /* 0x000000040a1c72a5 */ /* 0x000fe4000f8e00ff */
[----:B------:R-:W-:-:S03]  /*1790*/  @UP0 USHF.R.U32.HI UR22, URZ, UR21, UR7 ;  /* 0x00000015ff160299 */ /* 0x000fc60008011607 */
[----:B------:R-:W-:Y:S02]  /*17a0*/  @UP1 USHF.R.U32.HI UR23, URZ, UR5, UR25 ;  /* 0x00000005ff171299 */ /* 0x000fe40008011619 */
[----:B------:R-:W-:Y:S02]  /*17b0*/  UIMAD.WIDE.U32 UR24, UR22, UR8, URZ ;  /* 0x00000008161872a5 */ /* 0x000fe4000f8e00ff */
[----:B------:R-:W-:Y:S02]  /*17c0*/  USHF.R.U32.HI UR33, URZ, UR21, UR33 ;  /* 0x00000015ff217299 */ /* 0x000fe40008011621 */
[----:B------:R-:W-:Y:S02]  /*17d0*/  UIMAD.WIDE.U32 UR34, UR23, UR8, URZ ;  /* 0x00000008172272a5 */ /* 0x000fe4000f8e00ff */
[----:B------:R-:W-:Y:S02]  /*17e0*/  @UP2 USHF.R.U32.HI UR22, URZ, UR9, UR25 ;  /* 0x00000009ff162299 */ /* 0x000fe40008011619 */
[----:B------:R-:W-:-:S02]  /*17f0*/  USHF.R.U32.HI UR29, URZ, UR5, UR29 ;  /* 0x00000005ff1d7299 */ /* 0x000fc4000801161d */
[----:B------:R-:W-:Y:S02]  /*1800*/  USEL UR33, UR51, UR33, !UP0 ;  /* 0x0000002133217287 */ /* 0x000fe4000c000000 */
[----:B------:R-:W-:Y:S02]  /*1810*/  @UP2 USHF.R.U32.HI UR23, URZ, UR9, UR35 ;  /* 0x00000009ff172299 */ /* 0x000fe40008011623 */
[----:B------:R-:W-:Y:S02]  /*1820*/  UIMAD UR22, UR22, UR20, URZ ;  /* 0x00000014161672a4 */ /* 0x000fe4000f8e02ff */
[----:B------:R-:W-:Y:S02]  /*1830*/  USEL UR29, UR10, UR29, !UP1 ;  /* 0x0000001d0a1d7287 */ /* 0x000fe4000c800000 */
[----:B------:R-:W-:Y:S02]  /*1840*/  UIMAD UR4, UR23, UR20, URZ ;  /* 0x00000014170472a4 */ /* 0x000fe4000f8e02ff */
[----:B------:R-:W-:-:S02]  /*1850*/  UISETP.GE.AND UP0, UPT, UR33, UR22, UPT ;  /* 0x000000162100728c */ /* 0x000fc4000bf06270 */
[----:B------:R-:W-:Y:S02]  /*1860*/  UIMAD.WIDE.U32 UR34, UR33, UR8, URZ ;  /* 0x00000008212272a5 */ /* 0x000fe4000f8e00ff */
[----:B------:R-:W-:Y:S02]  /*1870*/  UISETP.GE.OR UP0, UPT, UR29, UR4, UP0 ;  /* 0x000000041d00728c */ /* 0x000fe40008706670 */
[----:B------:R-:W-:Y:S02]  /*1880*/  USHF.R.U32.HI UR4, URZ, UR9, UR35 ;  /* 0x00000009ff047299 */ /* 0x000fe40008011623 */
[----:B------:R-:W-:Y:S02]  /*1890*/  UIMAD.WIDE.U32 UR24, UR29, UR8, URZ ;  /* 0x000000081d1872a5 */ /* 0x000fe4000f8e00ff */
[----:B------:R-:W-:Y:S02]  /*18a0*/  USEL UR4, UR33, UR4, !UP2 ;  /* 0x0000000421047287 */ /* 0x000fe4000d000000 */
[----:B------:R-:W-:-:S02]  /*18b0*/  UIADD3 UR5, UPT, UPT, -UR33, URZ, URZ ;  /* 0x000000ff21057290 */ /* 0x000fc4000fffe1ff */
[----:B------:R-:W-:Y:S02]  /*18c0*/  UIADD3 UR8, UPT, UPT, -UR4, URZ, URZ ;  /* 0x000000ff04087290 */ /* 0x000fe4000fffe1ff */
[----:B------:R-:W-:Y:S02]  /*18d0*/  @!UP0 USHF.R.U32.HI UR9, URZ, UR9, UR25 ;  /* 0x00000009ff098299 */ /* 0x000fe40008011619 */
[----:B------:R-:W-:Y:S02]  /*18e0*/  UIMAD UR8, UR20, UR8, UR33 ;  /* 0x00000008140872a4 */ /* 0x000fe4000f8e0221 */
[----:B------:R-:W-:Y:S02]  /*18f0*/  @!UP0 USEL UR9, UR29, UR9, !UP2 ;  /* 0x000000091d098287 */ /* 0x000fe4000d000000 */
[----:B------:R-:W-:Y:S02]  /*1900*/  UIADD3 UR7, UPT, UPT, -UR29, URZ, URZ ;  /* 0x000000ff1d077290 */ /* 0x000fe4000fffe1ff */
[----:B------:R-:W-:-:S02]  /*1910*/  @!UP0 UIMAD UR8, UR8, UR23, UR9 ;  /* 0x00000017080882a4 */ /* 0x000fc4000f8e0209 */
[----:B------:R-:W-:Y:S02]  /*1920*/  @!UP0 UIADD3 UR4, UPT, UPT, UR4, -UR9, URZ ;  /* 0x8000000904048290 */ /* 0x000fe4000fffe0ff */
[----:B------:R-:W-:Y:S02]  /*1930*/  UIMAD UR5, UR6, UR5, UR51 ;  /* 0x00000005060572a4 */ /* 0x000fe4000f8e0233 */
[----:B------:R-:W-:Y:S02]  /*1940*/  @!UP0 UIMAD UR33, UR4, UR20, UR29 ;  /* 0x00000014042182a4 */ /* 0x000fe4000f8e021d */
[----:B------:R-:W-:Y:S01]  /*1950*/  UIMAD UR7, UR50, UR7, UR10 ;  /* 0x00000007320772a4 */ /* 0x000fe2000f8e020a */
[----:B------:R-:W-:Y:S01]  /*1960*/  @!UP0 UMOV UR29, UR8 ;  /* 0x00000008001d8c82 */ /* 0x000fe20008000000 */
[----:B------:R-:W-:Y:S02]  /*1970*/  UIMAD UR51, UR33, UR6, UR5 ;  /* 0x00000006213372a4 */ /* 0x000fe4000f8e0205 */
[----:B------:R-:W-:-:S12]  /*1980*/  UIMAD UR50, UR29, UR50, UR7 ;  /* 0x000000321d3272a4 */ /* 0x000fd8000f8e0207 */
.L_x_19:
[----:B------:R-:W-:-:S09]  /*1990*/  UISETP.NE.AND UP0, UPT, UR19, 0x1, UPT ;  /* 0x000000011300788c */ /* 0x000fd2000bf05270 */
[----:B------:R-:W-:Y:S05]  /*19a0*/  BRA.U UP0, `(.L_x_20) ;  /* 0x0000000100407547 */ /* 0x000fea000b800000 */
[----:B------:R-:W1:Y:S01]  /*19b0*/  LDCU.128 UR4, c[0x0][0xb10] ;  /* 0x00016200ff0477ac */ /* 0x000e620008000c00 */
[----:B------:R-:W2:Y:S01]  /*19c0*/  LDCU UR9, c[0x0][0xb0c] ;  /* 0x00016180ff0977ac */ /* 0x000ea20008000800 */
[----:B------:R-:W3:Y:S01]  /*19d0*/  LDCU UR8, c[0x0][0xb20] ;  /* 0x00016400ff0877ac */ /* 0x000ee20008000800 */
[----:B-1----:R-:W-:Y:S02]  /*19e0*/  UIMAD.WIDE.U32 UR22, UR50, UR4, URZ ;  /* 0x00000004321672a5 */ /* 0x002fe4000f8e00ff */
[----:B------:R-:W-:Y:S02]  /*19f0*/  UIMAD.WIDE.U32 UR20, UR51, UR7, URZ ;  /* 0x00000007331472a5 */ /* 0x000fe4000f8e00ff */
[----:B--2---:R-:W-:Y:S02]  /*1a00*/  UISETP.NE.AND UP1, UPT, UR9, 0x1, UPT ;  /* 0x000000010900788c */ /* 0x004fe4000bf25270 */
[----:B------:R-:W-:Y:S01]  /*1a10*/  UISETP.NE.AND UP0, UPT, UR6, 0x1, UPT ;  /* 0x000000010600788c */ /* 0x000fe2000bf05270 */
[----:B------:R-:W-:Y:S01]  /*1a20*/  UMOV UR7, UR23 ;  /* 0x0000001700077c82 */ /* 0x000fe20008000000 */
[----:B---3--:R-:W-:-:S02]  /*1a30*/  USHF.R.U32.HI UR8, URZ, UR8, UR21 ;  /* 0x00000008ff087299 */ /* 0x008fc40008011615 */
[----:B------:R-:W-:Y:S02]  /*1a40*/  USHF.R.U32.HI UR5, URZ, UR5, UR7 ;  /* 0x00000005ff057299 */ /* 0x000fe40008011607 */
[----:B------:R-:W-:Y:S02]  /*1a50*/  USEL UR8, UR51, UR8, !UP0 ;  /* 0x0000000833087287 */ /* 0x000fe4000c000000 */
[----:B------:R-:W-:-:S04]  /*1a60*/  USEL UR5, UR50, UR5, !UP1 ;  /* 0x0000000532057287 */ /* 0x000fc8000c800000 */
[----:B------:R-:W-:Y:S02]  /*1a70*/  UIADD3 UR4, UPT, UPT, -UR8, UR5, URZ ;  /* 0x0000000508047290 */ /* 0x000fe4000fffe1ff */
[----:B------:R-:W-:Y:S02]  /*1a80*/  UIADD3 UR5, UPT, UPT, UR8, -UR5, URZ ;  /* 0x8000000508057290 */ /* 0x000fe4000fffe0ff */
[----:B------:R-:W-:Y:S02]  /*1a90*/  UIMAD UR51, UR4, UR6, UR51 ;  /* 0x00000006043372a4 */ /* 0x000fe4000f8e0233 */
[----:B------:R-:W-:-:S12]  /*1aa0*/  UIMAD UR50, UR5, UR9, UR50 ;  /* 0x00000009053272a4 */ /* 0x000fd8000f8e0232 */
.L_x_20:
[----:B------:R-:W-:-:S09]  /*1ab0*/  UISETP.EQ.U32.AND UP0, UPT, UR12, 0x1, UPT ;  /* 0x000000010c00788c */ /* 0x000fd2000bf02070 */
[----:B------:R-:W-:Y:S05]  /*1ac0*/  BRA.U !UP0, `(.L_x_21) ;  /* 0x00000001080c7547 */ /* 0x000fea000b800000 */
[----:B------:R-:W-:Y:S01]  /*1ad0*/  UCGABAR_WAIT ;  /* 0x0000000000007dc7 */ /* 0x000fe20008000000 */
[----:B------:R-:W-:Y:S01]  /*1ae0*/  CCTL.IVALL ;  /* 0x00000000ff00798f */ /* 0x000fe20002000000 */
[----:B------:R-:W-:Y:S05]  /*1af0*/  BRA `(.L_x_22) ;  /* 0x0000000000047947 */ /* 0x000fea0003800000 */
.L_x_21:
[----:B------:R-:W-:Y:S06]  /*1b00*/  BAR.SYNC.DEFER_BLOCKING 0x0 ;  /* 0x0000000000007b1d */ /* 0x000fec0000010000 */
.L_x_22:
[----:B------:R-:W-:Y:S05]  /*1b10*/  BRA.U UP5, `(.L_x_23) ;  /* 0x0000001905b47547 */ /* 0x000fea000b800000 */
[----:B------:R-:W1:Y:S01]  /*1b20*/  LDCU UR6, c[0x0][0x38c] ;  /* 0x00007180ff0677ac */ /* 0x000e620008000800 */
[----:B------:R-:W-:Y:S01]  /*1b30*/  PLOP3.LUT P1, PT, PT, PT, UP3, 0x80, 0x8 ;  /* 0x000000000008781c */ /* 0x000fe20003f2f038 */
[----:B------:R-:W-:Y:S01]  /*1b40*/  IMAD.MOV.U32 R12, RZ, RZ, 0x1 ;  /* 0x00000001ff0c7424 */ /* 0x000fe200078e00ff */
[----:B------:R-:W-:Y:S01]  /*1b50*/  ISETP.NE.AND P2, PT, R0, RZ, P3 ;  /* 0x000000ff0000720c */ /* 0x000fe20001f45270 */
[----:B------:R-:W-:Y:S01]  /*1b60*/  USHF.L.U32 UR5, UR10, 0x5, URZ ;  /* 0x000000050a057899 */ /* 0x000fe200080006ff */
[----:B------:R-:W-:Y:S01]  /*1b70*/  PLOP3.LUT P1, PT, P1, PT, PT, 0x8, 0x80 ;  /* 0x000000000080781c */ /* 0x000fe20000f2e170 */
[----:B------:R-:W-:Y:S01]  /*1b80*/  USHF.L.U32 UR4, UR10, 0x6, URZ ;  /* 0x000000060a047899 */ /* 0x000fe200080006ff */
[----:B------:R-:W-:Y:S01]  /*1b90*/  CS2R R10, SRZ ;  /* 0x00000000000a7805 */ /* 0x000fe2000001ff00 */
[----:B------:R-:W-:Y:S01]  /*1ba0*/  UMOV UR17, 0x400 ;  /* 0x0000040000117882 */ /* 0x000fe20000000000 */
[----:B------:R-:W-:Y:S01]  /*1bb0*/  UISETP.NE.AND UP1, UPT, UR11, URZ, UPT ;  /* 0x000000ff0b00728c */ /* 0x000fe2000bf25270 */
[----:B------:R-:W-:Y:S01]  /*1bc0*/  IMAD.MOV.U32 R9, RZ, RZ, RZ ;  /* 0x000000ffff097224 */ /* 0x000fe200078e00ff */
[----:B------:R-:W-:Y:S01]  /*1bd0*/  ULEA UR17, UR54, UR17, 0x18 ;  /* 0x0000001136117291 */ /* 0x000fe2000f8ec0ff */
[----:B------:R-:W-:Y:S01]  /*1be0*/  IMAD.MOV.U32 R8, RZ, RZ, 0x1 ;  /* 0x00000001ff087424 */ /* 0x000fe200078e00ff */
[----:B------:R-:W-:-:S02]  /*1bf0*/  ULOP3.LUT UR5, UR5, 0x20, URZ, 0xc0, !UPT ;  /* 0x0000002005057892 */ /* 0x000fc4000f8ec0ff */
[----:B------:R-:W-:Y:S01]  /*1c00*/  ULOP3.LUT UR4, UR4, 0x40, URZ, 0xc0, !UPT ;  /* 0x0000004004047892 */ /* 0x000fe2000f8ec0ff */
[----:B------:R-:W2:Y:S01]  /*1c10*/  LDCU UR19, c[0x0][0x370] ;  /* 0x00006e00ff1377ac */ /* 0x000ea20008000800 */
[----:B-1----:R-:W-:Y:S02]  /*1c20*/  UIADD3 UR7, UPT, UPT, UR6, 0x7f, URZ ;  /* 0x0000007f06077890 */ /* 0x002fe4000fffe0ff */
[----:B------:R-:W-:Y:S02]  /*1c30*/  UIADD3 UR20, UPT, UPT, UR6, 0xfe, URZ ;  /* 0x000000fe06147890 */ /* 0x000fe4000fffe0ff */
[----:B------:R-:W-:Y:S02]  /*1c40*/  USHF.R.S32.HI UR21, URZ, 0x1f, UR7 ;  /* 0x0000001fff157899 */ /* 0x000fe40008011407 */
[----:B------:R-:W-:Y:S02]  /*1c50*/  UIADD3 UR6, UPT, UPT, UR6, -0x1, URZ ;  /* 0xffffffff06067890 */ /* 0x000fe4000fffe0ff */
[----:B------:R-:W-:-:S02]  /*1c60*/  ULEA.HI UR21, UR21, UR7, URZ, 0x7 ;  /* 0x0000000715157291 */ /* 0x000fc4000f8f38ff */
[----:B------:R-:W-:Y:S02]  /*1c70*/  UISETP.GE.U32.AND UP2, UPT, UR6, -0xff, UPT ;  /* 0xffffff010600788c */ /* 0x000fe4000bf46070 */
[----:B------:R-:W-:Y:S01]  /*1c80*/  USHF.R.S32.HI UR21, URZ, 0x7, UR21 ;  /* 0x00000007ff157899 */ /* 0x000fe20008011415 */
[----:B------:R-:W1:Y:S03]  /*1c90*/  LDCU.64 UR22, c[0x0][0x348] ;  /* 0x00006900ff1677ac */ /* 0x000e660008000a00 */
[----:B------:R-:W-:Y:S01]  /*1ca0*/  UISETP.LT.U32.AND UP0, UPT, UR21, 0x12, UPT ;  /* 0x000000121500788c */ /* 0x000fe2000bf01070 */
[----:B------:R-:W3:Y:S03]  /*1cb0*/  LDCU UR18, c[0x0][0x374] ;  /* 0x00006e80ff1277ac */ /* 0x000ee60008000800 */
[----:B------:R-:W-:-:S02]  /*1cc0*/  USEL UR41, UR21, 0x12, UP0 ;  /* 0x0000001215297887 */ /* 0x000fc40008000000 */
[----:B------:R-:W-:Y:S02]  /*1cd0*/  USEL UR26, UR26, 0x2, UP1 ;  /* 0x000000021a1a7887 */ /* 0x000fe40008800000 */
[----:B------:R-:W-:Y:S02]  /*1ce0*/  UIADD3 UR25, UPT, UPT, UR41, -0x1, URZ ;  /* 0xffffffff29197890 */ /* 0x000fe4000fffe0ff */
[----:B------:R-:W-:Y:S02]  /*1cf0*/  @UP2 UIADD3 UR25, UPT, UPT, UR41, URZ, URZ ;  /* 0x000000ff29192290 */ /* 0x000fe4000fffe0ff */
[----:B------:R-:W-:Y:S02]  /*1d00*/  UIADD3 UR40, UPT, UPT, UR17, 0x2400, UR16 ;  /* 0x0000240011287890 */ /* 0x000fe4000fffe010 */
[----:B------:R-:W-:Y:S02]  /*1d10*/  UIADD3 UR24, UPT, UPT, UR25, 0x1, URZ ;  /* 0x0000000119187890 */ /* 0x000fe4000fffe0ff */
[----:B------:R-:W-:-:S02]  /*1d20*/  UIADD3 UR39, UPT, UPT, UR17, 0x26400, UR15 ;  /* 0x0002640011277890 */ /* 0x000fc4000fffe00f */
[----:B------:R-:W-:Y:S02]  /*1d30*/  ULEA UR31, UR31, UR5, 0x4 ;  /* 0x000000051f1f7291 */ /* 0x000fe4000f8e20ff */
[----:B------:R-:W-:Y:S02]  /*1d40*/  ULEA UR30, UR30, UR4, 0x4 ;  /* 0x000000041e1e7291 */ /* 0x000fe4000f8e20ff */
[----:B------:R-:W-:Y:S02]  /*1d50*/  UIADD3 UR38, UPT, UPT, UR21, -UR41, URZ ;  /* 0x8000002915267290 */ /* 0x000fe4000fffe0ff */
[----:B------:R-:W-:Y:S01]  /*1d60*/  UIADD3 UR25, UPT, UPT, -UR25, URZ, URZ ;  /* 0x000000ff19197290 */ /* 0x000fe2000fffe1ff */
[----:B-123--:R-:W-:-:S11]  /*1d70*/  UMOV UR29, URZ ;  /* 0x000000ff001d7c82 */ /* 0x00efd60008000000 */
.L_x_43:
[----:B------:R-:W-:-:S09]  /*1d80*/  UISETP.NE.AND UP0, UPT, UR54, URZ, UPT ;  /* 0x000000ff3600728c */ /* 0x000fd2000bf05270 */
[----:B------:R-:W-:Y:S05]  /*1d90*/  BRA.U UP0, `(.L_x_24) ;  /* 0x0000000100287547 */ /* 0x000fea000b800000 */
[----:B------:R-:W-:Y:S02]  /*1da0*/  LEA R0, R9, UR17, 0x3 ;  /* 0x0000001109007c11 */ /* 0x000fe4000f8e18ff */
[----:B------:R-:W-:-:S04]  /*1db0*/  SHF.L.U32 R2, R8, 0x1f, RZ ;  /* 0x0000001f08027819 */ /* 0x000fc800000006ff */
[----:B------:R-:W1:Y:S02]  /*1dc0*/  SYNCS.PHASECHK.TRANS64.TRYWAIT P0, [R0+URZ+0x1b0], R2 ;  /* 0x0001b002000075a7 */ /* 0x000e6400080011ff */
[----:B-1----:R-:W-:Y:S05]  /*1dd0*/  @!P0 BRA `(.L_x_25) ;  /* 0x0000005800688947 */ /* 0x002fea0003800000 */
.L_x_128:
[----:B------:R-:W-:Y:S01]  /*1de0*/  VIADD R9, R9, 0x1 ;  /* 0x0000000109097836 */ /* 0x000fe20000000000 */
[----:B------:R1:W-:Y:S04]  /*1df0*/  SYNCS.ARRIVE.TRANS64.A1T0 RZ, [R0+URZ+0x1a0], RZ ;  /* 0x0001a0ff00ff79a7 */ /* 0x0003e800081000ff */
[----:B------:R-:W-:-:S04]  /*1e00*/  ISETP.NE.AND P0, PT, R9, 0x2, PT ;  /* 0x000000020900780c */ /* 0x000fc80003f05270 */
[----:B------:R-:W-:Y:S02]  /*1e10*/  SEL R9, R9, RZ, P0 ;  /* 0x000000ff09097207 */ /* 0x000fe40000000000 */
[----:B-1----:R-:W-:-:S04]  /*1e20*/  SEL R0, RZ, 0x1, P0 ;  /* 0x00000001ff007807 */ /* 0x002fc80000000000 */
[----:B------:R-:W-:-:S07]  /*1e30*/  LOP3.LUT R8, R8, R0, RZ, 0x3c, !PT ;  /* 0x0000000008087212 */ /* 0x000fce00078e3cff */
.L_x_24:
[----:B------:R-:W-:Y:S01]  /*1e40*/  UISETP.GE.U32.AND UP0, UPT, UR20, 0xff, UPT ;  /* 0x000000ff1400788c */ /* 0x000fe2000bf06070 */
[----:B------:R-:W-:Y:S01]  /*1e50*/  SHF.L.U32 R0, R12, 0x1f, RZ ;  /* 0x0000001f0c007819 */ /* 0x000fe200000006ff */
[----:B------:R-:W-:Y:S02]  /*1e60*/  ULEA.HI UR35, UR50, UR50, URZ, 0x1 ;  /* 0x0000003232237291 */ /* 0x000fe4000f8f08ff */
[----:B------:R-:W-:Y:S02]  /*1e70*/  ULEA UR4, UR29, UR17, 0x3 ;  /* 0x000000111d047291 */ /* 0x000fe4000f8e18ff */
[----:B------:R-:W-:Y:S02]  /*1e80*/  USHF.L.U32 UR35, UR35, 0x6, URZ ;  /* 0x0000000623237899 */ /* 0x000fe400080006ff */
[----:B------:R-:W-:Y:S02]  /*1e90*/  ULEA UR11, UR51, UR31, 0x6 ;  /* 0x0000001f330b7291 */ /* 0x000fe4000f8e30ff */
[----:B------:R-:W-:-:S03]  /*1ea0*/  ULOP3.LUT UR35, UR35, 0xffffff80, URZ, 0xc0, !UPT ;  /* 0xffffff8023237892 */ /* 0x000fc6000f8ec0ff */
[----:B------:R1:W2:Y:S01]  /*1eb0*/  SYNCS.PHASECHK.TRANS64.TRYWAIT P0, [UR4+0x90], R0 ;  /* 0x00009000ff0075a7 */ /* 0x0002a20008001104 */
[----:B------:R-:W-:Y:S01]  /*1ec0*/  UIADD3 UR35, UPT, UPT, UR30, UR35, URZ ;  /* 0x000000231e237290 */ /* 0x000fe2000fffe0ff */
[----:B------:R-:W-:Y:S01]  /*1ed0*/  UMOV UR4, URZ ;  /* 0x000000ff00047c82 */ /* 0x000fe20008000000 */
[----:B------:R-:W-:Y:S10]  /*1ee0*/  BRA.U !UP0, `(.L_x_26) ;  /* 0x0000000108c87547 */ /* 0x000ff4000b800000 */
[----:B------:R-:W-:Y:S01]  /*1ef0*/  UMOV UR5, UR25 ;  /* 0x0000001900057c82 */ /* 0x000fe20008000000 */
[----:B------:R-:W-:Y:S01]  /*1f00*/  UMOV UR50, UR29 ;  /* 0x0000001d00327c82 */ /* 0x000fe20008000000 */
[----:B------:R-:W-:-:S05]  /*1f10*/  UMOV UR34, URZ ;  /* 0x000000ff00227c82 */ /* 0x000fca0008000000 */
.L_x_32:
[----:B------:R-:W-:Y:S01]  /*1f20*/  ULEA UR33, UR50, UR17, 0x3 ;  /* 0x0000001132217291 */ /* 0x000fe2000f8e18ff */
[----:B--2---:R-:W-:Y:S01]  /*1f30*/  @P3 MOV R2, 0x6000 ;  /* 0x0000600000023802 */ /* 0x004fe20000000f00 */
[----:B--234-:R-:W-:Y:S10]  /*1f40*/  @P0 BRA `(.L_x_27) ;  /* 0x00000000000c0947 */ /* 0x01cff40003800000 */
[----:B------:R-:W-:-:S04]  /*1f50*/  SHF.L.U32 R3, R12, 0x1f, RZ ;  /* 0x0000001f0c037819 */ /* 0x000fc800000006ff */
[----:B------:R-:W2:Y:S02]  /*1f60*/  SYNCS.PHASECHK.TRANS64.TRYWAIT P0, [UR33+0x90], R3 ;  /* 0x00009003ff0075a7 */ /* 0x000ea40008001121 */
[----:B--2---:R-:W-:Y:S05]  /*1f70*/  @!P0 BRA `(.L_x_28) ;  /* 0x0000005800148947 */ /* 0x004fea0003800000 */
.L_x_27:
[----:B------:R2:W-:Y:S01]  /*1f80*/  @P3 SYNCS.ARRIVE.TRANS64 RZ, [UR33], R2 ;  /* 0x00000002ffff39a7 */ /* 0x0005e20008000021 */
[----:B------:R-:W-:Y:S02]  /*1f90*/  ULOP3.LUT UR4, UR26, 0x2, URZ, 0xfc, !UPT ;  /* 0x000000021a047892 */ /* 0x000fe4000f8efcff */
[----:B------:R-:W-:Y:S02]  /*1fa0*/  UIADD3 UR5, UPT, UPT, UR5, 0x1, URZ ;  /* 0x0000000105057890 */ /* 0x000fe4000fffe0ff */
[----:B------:R-:W-:Y:S02]  /*1fb0*/  UISETP.NE.AND UP0, UPT, UR4, 0x2, UPT ;  /* 0x000000020400788c */ /* 0x000fe4000bf05270 */
[----:B------:R-:W-:-:S07]  /*1fc0*/  UISETP.NE.AND UP2, UPT, UR5, 0x1, UPT ;  /* 0x000000010500788c */ /* 0x000fce000bf45270 */
[----:B------:R-:W-:Y:S05]  /*1fd0*/  BRA.U UP0, `(.L_x_29) ;  /* 0x0000000100047547 */ /* 0x000fea000b800000 */
[----:B------:R-:W-:Y:S05]  /*1fe0*/  BPT.TRAP 0x1 ;  /* 0x000000040000795c */ /* 0x000fea0000300000 */
.L_x_29:
[----:B------:R-:W-:Y:S04]  /*1ff0*/  BSSY.RECONVERGENT B0, `(.L_x_30) ;  /* 0x0000003000007945 */ /* 0x000fe80003800200 */
[----:B------:R-:W-:Y:S05]  /*2000*/  @!P2 BRA `(.L_x_31) ;  /* 0x000000000004a947 */ /* 0x000fea0003800000 */
[----:B------:R-:W-:Y:S05]  /*2010*/  BPT.TRAP 0x1 ;  /* 0x000000040000795c */ /* 0x000fea0000300000 */
.L_x_31:
[----:B------:R-:W-:Y:S05]  /*2020*/  BSYNC.RECONVERGENT B0 ;  /* 0x0000000000007941 */ /* 0x000fea0003800200 */
.L_x_30:
[----:B------:R-:W-:Y:S02]  /*2030*/  UIADD3 UR29, UPT, UPT, UR50, 0x1, URZ ;  /* 0x00000001321d7890 */ /* 0x000fe4000fffe0ff */
[----:B------:R-:W-:Y:S02]  /*2040*/  ULEA UR32, UR50, UR16, 0xd ;  /* 0x0000001032207291 */ /* 0x000fe4000f8e68ff */
[----:B------:R-:W-:Y:S02]  /*2050*/  UISETP.NE.AND UP0, UPT, UR29, 0x12, UPT ;  /* 0x000000121d00788c */ /* 0x000fe4000bf05270 */
[----:B------:R-:W-:Y:S02]  /*2060*/  UIADD3 UR46, UP1, UPT, UR22, 0x80, URZ ;  /* 0x00000080162e7890 */ /* 0x000fe4000ff3e0ff */
[----:B------:R-:W-:Y:S02]  /*2070*/  USEL UR6, URZ, 0x1, UP0 ;  /* 0x00000001ff067887 */ /* 0x000fe40008000000 */
[----:B------:R-:W-:-:S02]  /*2080*/  USEL UR29, UR29, URZ, UP0 ;  /* 0x000000ff1d1d7287 */ /* 0x000fc40008000000 */
[----:B------:R-:W-:Y:S02]  /*2090*/  ULEA UR8, UR50, UR15, 0xc ;  /* 0x0000000f32087291 */ /* 0x000fe4000f8e60ff */
[----:B------:R-:W-:Y:S01]  /*20a0*/  UIADD3 UR44, UP0, UPT, UR22, 0x180, URZ ;  /* 0x00000180162c7890 */ /* 0x000fe2000ff1e0ff */
[----:B------:R-:W-:Y:S01]  /*20b0*/  LOP3.LUT R12, R12, UR6, RZ, 0x3c, !PT ;  /* 0x000000060c0c7c12 */ /* 0x000fe2000f8e3cff */
[----:B------:R-:W-:Y:S02]  /*20c0*/  ULEA UR4, UR29, UR17, 0x3 ;  /* 0x000000111d047291 */ /* 0x000fe4000f8e18ff */
[----:B------:R-:W-:Y:S01]  /*20d0*/  ULOP3.LUT UR33, UR33, 0xfefffff8, URZ, 0xc0, !UPT ;  /* 0xfefffff821217892 */ /* 0x000fe2000f8ec0ff */
[----:B-1----:R-:W-:Y:S01]  /*20e0*/  SHF.L.U32 R0, R12, 0x1f, RZ ;  /* 0x0000001f0c007819 */ /* 0x002fe200000006ff */
[----:B------:R-:W-:Y:S02]  /*20f0*/  UIADD3.X UR47, UPT, UPT, URZ, UR23, URZ, UP1, !UPT ;  /* 0x00000017ff2f7290 */ /* 0x000fe40008ffe4ff */
[----:B------:R-:W-:-:S02]  /*2100*/  UIADD3 UR32, UPT, UPT, UR17, 0x2400, UR32 ;  /* 0x0000240011207890 */ /* 0x000fc4000fffe020 */
[----:B------:R-:W-:Y:S01]  /*2110*/  UPRMT UR7, URZ, 0x5410, UR14 ;  /* 0x00005410ff077896 */ /* 0x000fe2000800000e */
[----:B------:R3:W4:Y:S01]  /*2120*/  SYNCS.PHASECHK.TRANS64.TRYWAIT P0, [UR4+0x90], R0 ;  /* 0x00009000ff0075a7 */ /* 0x0007220008001104 */
[----:B------:R-:W-:Y:S02]  /*2130*/  UIADD3 UR8, UPT, UPT, UR17, 0x26400, UR8 ;  /* 0x0002640011087890 */ /* 0x000fe4000fffe008 */
[----:B------:R-:W-:Y:S02]  /*2140*/  UIADD3.X UR45, UPT, UPT, URZ, UR23, URZ, UP0, !UPT ;  /* 0x00000017ff2d7290 */ /* 0x000fe400087fe4ff */
[----:B------:R-:W-:Y:S01]  /*2150*/  UPRMT UR6, URZ, 0x5410, UR13 ;  /* 0x00005410ff067896 */ /* 0x000fe2000800000d */
[----:B------:R-:W-:Y:S01]  /*2160*/  UMOV UR42, 0x0 ;  /* 0x00000000002a7882 */ /* 0x000fe20000000000 */
[----:B------:R-:W-:Y:S01]  /*2170*/  UMOV UR43, 0x10000000 ;  /* 0x10000000002b7882 */ /* 0x000fe20000000000 */
[----:B------:R-:W-:Y:S01]  /*2180*/  UMOV UR10, UR34 ;  /* 0x00000022000a7c82 */ /* 0x000fe20008000000 */
[----:B------:R-:W-:Y:S01]  /*2190*/  UMOV UR12, UR36 ;  /* 0x00000024000c7c82 */ /* 0x000fe20008000000 */
[----:B------:R-:W-:Y:S01]  /*21a0*/  UMOV UR9, UR33 ;  /* 0x0000002100097c82 */ /* 0x000fe20008000000 */
[----:B------:R1:W-:Y:S01]  /*21b0*/  UTMALDG.3D.MULTICAST.2CTA [UR32], [UR46], UR7, desc[UR42] ;  /* 0x00002a202e0073b4 */ /* 0x0003e20008211807 */
[----:B------:R-:W-:Y:S01]  /*21c0*/  UMOV UR4, UR24 ;  /* 0x0000001800047c82 */ /* 0x000fe20008000000 */
[----:B------:R-:W-:Y:S01]  /*21d0*/  UMOV UR50, UR29 ;  /* 0x0000001d00327c82 */ /* 0x000fe20008000000 */
[----:B------:R3:W-:Y:S01]  /*21e0*/  UTMALDG.3D.MULTICAST.2CTA [UR8], [UR44], UR6, desc[UR42] ;  /* 0x00002a082c0073b4 */ /* 0x0007e20008211806 */
[----:B-1----:R-:W-:Y:S01]  /*21f0*/  UIADD3 UR34, UPT, UPT, UR34, 0x80, URZ ;  /* 0x0000008022227890 */ /* 0x002fe2000fffe0ff */
[----:B------:R-:W-:Y:S11]  /*2200*/  BRA.U UP2, `(.L_x_32) ;  /* 0xfffffffd02447547 */ /* 0x000ff6000b83ffff */
.L_x_26:
[----:B------:R-:W-:Y:S01]  /*2210*/  ULEA UR5, UR29, UR17, 0x3 ;  /* 0x000000111d057291 */ /* 0x000fe2000f8e18ff */
[----:B-1-3--:R-:W-:Y:S01]  /*2220*/  SHF.L.U32 R0, R12, 0x1f, RZ ;  /* 0x0000001f0c007819 */ /* 0x00afe200000006ff */
[----:B------:R-:W-:Y:S01]  /*2230*/  @!P1 SYNCS.ARRIVE.TRANS64.A1T0 RZ, [UR17+0x138], RZ ;  /* 0x000138ffffff99a7 */ /* 0x000fe20008100011 */
[----:B------:R-:W-:-:S06]  /*2240*/  UISETP.GT.AND UP0, UPT, UR21, UR41, UPT ;  /* 0x000000291500728c */ /* 0x000fcc000bf04270 */
[----:B--2-4-:R1:W2:Y:S03]  /*2250*/  SYNCS.PHASECHK.TRANS64.TRYWAIT P0, [UR5+0x90], R0 ;  /* 0x00009000ff0075a7 */ /* 0x0142a60008001105 */
[----:B------:R-:W-:Y:S05]  /*2260*/  BRA.U !UP0, `(.L_x_33) ;  /* 0x0000000108b87547 */ /* 0x000fea000b800000 */
[----:B------:R-:W-:Y:S01]  /*2270*/  UIADD3 UR6, UPT, UPT, UR38, UR4, URZ ;  /* 0x0000000426067290 */ /* 0x000fe2000fffe0ff */
[----:B------:R-:W-:-:S11]  /*2280*/  UMOV UR50, UR29 ;  /* 0x0000001d00327c82 */ /* 0x000fd60008000000 */
.L_x_39:
[----:B------:R-:W-:Y:S01]  /*2290*/  ULEA UR33, UR50, UR17, 0x3 ;  /* 0x0000001132217291 */ /* 0x000fe2000f8e18ff */
[----:B--2---:R-:W-:Y:S01]  /*22a0*/  @P3 MOV R2, 0x6000 ;  /* 0x0000600000023802 */ /* 0x004fe20000000f00 */
[----:B--2-4-:R-:W-:Y:S10]  /*22b0*/  @P0 BRA `(.L_x_34) ;  /* 0x00000000000c0947 */ /* 0x014ff40003800000 */
[----:B------:R-:W-:-:S04]  /*22c0*/  SHF.L.U32 R3, R12, 0x1f, RZ ;  /* 0x0000001f0c037819 */ /* 0x000fc800000006ff */
[----:B------:R-:W2:Y:S02]  /*22d0*/  SYNCS.PHASECHK.TRANS64.TRYWAIT P0, [UR33+0x90], R3 ;  /* 0x00009003ff0075a7 */ /* 0x000ea40008001121 */
[----:B--2---:R-:W-:Y:S05]  /*22e0*/  @!P0 BRA `(.L_x_35) ;  /* 0x0000005400508947 */ /* 0x004fea0003800000 */
.L_x_34:
[----:B------:R2:W-:Y:S01]  /*22f0*/  @P3 SYNCS.ARRIVE.TRANS64 RZ, [UR33], R2 ;  /* 0x00000002ffff39a7 */ /* 0x0005e20008000021 */
[----:B------:R-:W-:-:S04]  /*2300*/  ULOP3.LUT UR5, UR26, 0x2, URZ, 0xfc, !UPT ;  /* 0x000000021a057892 */ /* 0x000fc8000f8efcff */
[----:B------:R-:W-:-:S09]  /*2310*/  UISETP.NE.AND UP0, UPT, UR5, 0x2, UPT ;  /* 0x000000020500788c */ /* 0x000fd2000bf05270 */
[----:B------:R-:W-:Y:S05]  /*2320*/  BRA.U UP0, `(.L_x_36) ;  /* 0x0000000100047547 */ /* 0x000fea000b800000 */
[----:B------:R-:W-:Y:S05]  /*2330*/  BPT.TRAP 0x1 ;  /* 0x000000040000795c */ /* 0x000fea0000300000 */
.L_x_36:
[----:B------:R-:W-:Y:S04]  /*2340*/  BSSY.RECONVERGENT B0, `(.L_x_37) ;  /* 0x0000003000007945 */ /* 0x000fe80003800200 */
[----:B------:R-:W-:Y:S05]  /*2350*/  @!P2 BRA `(.L_x_38) ;  /* 0x000000000004a947 */ /* 0x000fea0003800000 */
[----:B------:R-:W-:Y:S05]  /*2360*/  BPT.TRAP 0x1 ;  /* 0x000000040000795c */ /* 0x000fea0000300000 */
.L_x_38:
[----:B------:R-:W-:Y:S05]  /*2370*/  BSYNC.RECONVERGENT B0 ;  /* 0x0000000000007941 */ /* 0x000fea0003800200 */
.L_x_37:
[----:B------:R-:W-:Y:S02]  /*2380*/  UIADD3 UR29, UPT, UPT, UR50, 0x1, URZ ;  /* 0x00000001321d7890 */ /* 0x000fe4000fffe0ff */
[----:B------:R-:W-:Y:S02]  /*2390*/  UIADD3 UR46, UP1, UPT, UR22, 0x80, URZ ;  /* 0x00000080162e7890 */ /* 0x000fe4000ff3e0ff */
[----:B------:R-:W-:Y:S02]  /*23a0*/  UISETP.NE.AND UP0, UPT, UR29, 0x12, UPT ;  /* 0x000000121d00788c */ /* 0x000fe4000bf05270 */
[----:B------:R-:W-:Y:S02]  /*23b0*/  USHF.L.U32 UR34, UR4, 0x7, URZ ;  /* 0x0000000704227899 */ /* 0x000fe400080006ff */
[----:B------:R-:W-:Y:S02]  /*23c0*/  USEL UR7, URZ, 0x1, UP0 ;  /* 0x00000001ff077887 */ /* 0x000fe40008000000 */
[----:B------:R-:W-:-:S02]  /*23d0*/  USEL UR29, UR29, URZ, UP0 ;  /* 0x000000ff1d1d7287 */ /* 0x000fc40008000000 */
[----:B------:R-:W-:Y:S02]  /*23e0*/  UIADD3 UR44, UP0, UPT, UR22, 0x180, URZ ;  /* 0x00000180162c7890 */ /* 0x000fe4000ff1e0ff */
[----:B------:R-:W-:Y:S01]  /*23f0*/  ULEA UR5, UR29, UR17, 0x3 ;  /* 0x000000111d057291 */ /* 0x000fe2000f8e18ff */
[----:B------:R-:W-:Y:S01]  /*2400*/  LOP3.LUT R12, R12, UR7, RZ, 0x3c, !PT ;  /* 0x000000070c0c7c12 */ /* 0x000fe2000f8e3cff */
[----:B------:R-:W-:Y:S02]  /*2410*/  ULOP3.LUT UR33, UR33, 0xfefffff8, URZ, 0xc0, !UPT ;  /* 0xfefffff821217892 */ /* 0x000fe4000f8ec0ff */
[----:B------:R-:W-:Y:S01]  /*2420*/  ULEA UR32, UR50, UR40, 0xd ;  /* 0x0000002832207291 */ /* 0x000fe2000f8e68ff */
[----:B-1----:R-:W-:Y:S01]  /*2430*/  SHF.L.U32 R0, R12, 0x1f, RZ ;  /* 0x0000001f0c007819 */ /* 0x002fe200000006ff */
[----:B------:R-:W-:Y:S02]  /*2440*/  UPRMT UR7, URZ, 0x5410, UR14 ;  /* 0x00005410ff077896 */ /* 0x000fe4000800000e */
[----:B------:R-:W-:Y:S01]  /*2450*/  UIADD3.X UR47, UPT, UPT, URZ, UR23, URZ, UP1, !UPT ;  /* 0x00000017ff2f7290 */ /* 0x000fe20008ffe4ff */
[----:B------:R3:W4:Y:S01]  /*2460*/  SYNCS.PHASECHK.TRANS64.TRYWAIT P0, [UR5+0x90], R0 ;  /* 0x00009000ff0075a7 */ /* 0x0007220008001105 */
[----:B------:R-:W-:-:S02]  /*2470*/  ULEA UR8, UR50, UR39, 0xc ;  /* 0x0000002732087291 */ /* 0x000fc4000f8e60ff */
[----:B------:R-:W-:Y:S02]  /*2480*/  UPRMT UR5, URZ, 0x5410, UR13 ;  /* 0x00005410ff057896 */ /* 0x000fe4000800000d */
[----:B------:R-:W-:Y:S01]  /*2490*/  UIADD3.X UR45, UPT, UPT, URZ, UR23, URZ, UP0, !UPT ;  /* 0x00000017ff2d7290 */ /* 0x000fe200087fe4ff */
[----:B------:R-:W-:Y:S01]  /*24a0*/  UMOV UR42, 0x0 ;  /* 0x00000000002a7882 */ /* 0x000fe20000000000 */
[----:B------:R-:W-:Y:S01]  /*24b0*/  UMOV UR43, 0x10000000 ;  /* 0x10000000002b7882 */ /* 0x000fe20000000000 */
[----:B------:R-:W-:Y:S01]  /*24c0*/  UMOV UR12, UR36 ;  /* 0x00000024000c7c82 */ /* 0x000fe20008000000 */
[----:B------:R-:W-:Y:S01]  /*24d0*/  UMOV UR9, UR33 ;  /* 0x0000002100097c82 */ /* 0x000fe20008000000 */
[----:B------:R-:W-:Y:S01]  /*24e0*/  UMOV UR10, UR34 ;  /* 0x00000022000a7c82 */ /* 0x000fe20008000000 */
[----:B------:R3:W-:Y:S01]  /*24f0*/  UTMALDG.3D.MULTICAST.2CTA [UR32], [UR46], UR7, desc[UR42] ;  /* 0x00002a202e0073b4 */ /* 0x0007e20008211807 */
[----:B------:R-:W-:Y:S01]  /*2500*/  UIADD3 UR4, UPT, UPT, UR4, 0x1, URZ ;  /* 0x0000000104047890 */ /* 0x000fe2000fffe0ff */
[----:B------:R-:W-:-:S03]  /*2510*/  UMOV UR50, UR29 ;  /* 0x0000001d00327c82 */ /* 0x000fc60008000000 */
[----:B------:R-:W-:Y:S01]  /*2520*/  UISETP.NE.AND UP0, UPT, UR4, UR6, UPT ;  /* 0x000000060400728c */ /* 0x000fe2000bf05270 */
[----:B------:R3:W-:Y:S08]  /*2530*/  UTMALDG.3D.MULTICAST.2CTA [UR8], [UR44], UR5, desc[UR42] ;  /* 0x00002a082c0073b4 */ /* 0x0007f00008211805 */
[----:B---3--:R-:W-:Y:S05]  /*2540*/  BRA.U UP0, `(.L_x_39) ;  /* 0xfffffffd00507547 */ /* 0x008fea000b83ffff */
.L_x_33:
[C---:B------:R-:W-:Y:S01]  /*2550*/  LEA R3, R11.reuse, UR17, 0x3 ;  /* 0x000000110b037c11 */ /* 0x040fe2000f8e18ff */
[----:B------:R-:W-:Y:S01]  /*2560*/  NOP ;  /* 0x0000000000007918 */ /* 0x000fe20000000000 */
[----:B-1----:R-:W-:Y:S02]  /*2570*/  SHF.L.U32 R0, R10, 0x1f, RZ ;  /* 0x0000001f0a007819 */ /* 0x002fe400000006ff */
[----:B------:R-:W-:Y:S02]  /*2580*/  LEA R4, R11, UR17, 0x4 ;  /* 0x000000110b047c11 */ /* 0x000fe4000f8e20ff */
[----:B--2-4-:R-:W1:Y:S02]  /*2590*/  SYNCS.PHASECHK.TRANS64.TRYWAIT P0, [R3+URZ+0x140], R0 ;  /* 0x00014000030075a7 */ /* 0x014e6400080011ff */
[----:B-1----:R-:W-:Y:S05]  /*25a0*/  @!P0 BRA `(.L_x_40) ;  /* 0x0000005000b88947 */ /* 0x002fea0003800000 */
.L_x_131:
[----:B------:R-:W2:Y:S01]  /*25b0*/  LDS.128 R4, [R4+0x1d0] ;  /* 0x0001d00004047984 */ /* 0x000ea20000000c00 */
[----:B------:R-:W-:Y:S01]  /*25c0*/  UISETP.GE.AND UP0, UPT, UR37, 0x1, UPT ;  /* 0x000000012500788c */ /* 0x000fe2000bf06270 */
[----:B------:R-:W-:Y:S01]  /*25d0*/  @!PT LDS RZ, [RZ] ;  /* 0x00000000fffff984 */ /* 0x000fe20000000800 */
[----:B------:R-:W-:Y:S01]  /*25e0*/  @!PT LDS RZ, [RZ] ;  /* 0x00000000fffff984 */ /* 0x000fe20000000800 */
[----:B------:R-:W-:Y:S01]  /*25f0*/  @!PT LDS RZ, [RZ] ;  /* 0x00000000fffff984 */ /* 0x000fe20000000800 */
[----:B------:R-:W-:Y:S01]  /*2600*/  @!PT LDS RZ, [RZ] ;  /* 0x00000000fffff984 */ /* 0x000fe20000000800 */
[----:B------:R3:W-:Y:S06]  /*2610*/  MEMBAR.ALL.CTA ;  /* 0x0000000000007992 */ /* 0x0007ec0000008000 */
[----:B---3--:R-:W3:Y:S01]  /*2620*/  FENCE.VIEW.ASYNC.S ;  /* 0x00000000000073c6 */ /* 0x008ee20000000000 */
[----:B--2---:R-:W-:-:S13]  /*2630*/  LOP3.LUT P0, RZ, R6, 0x1, RZ, 0xc0, !PT ;  /* 0x0000000106ff7812 */ /* 0x004fda000780c0ff */
[----:B---3--:R-:W-:Y:S01]  /*2640*/  VOTEU.ANY UP1, P0 ;  /* 0x0000000000ff7886 */ /* 0x008fe20000020100 */
[----:B------:R-:W-:-:S13]  /*2650*/  PLOP3.LUT P0, PT, PT, PT, UP1, 0x80, 0x8 ;  /* 0x000000000008781c */ /* 0x000fda0003f0f018 */
[----:B-1----:R-:W-:Y:S02]  /*2660*/  @P0 LOP3.LUT R0, R5, 0xffff, RZ, 0xc0, !PT ;  /* 0x0000ffff05000812 */ /* 0x002fe400078ec0ff */
[----:B------:R-:W-:Y:S02]  /*2670*/  @P0 MOV R2, R4 ;  /* 0x0000000400020202 */ /* 0x000fe40000000f00 */
[----:B------:R-:W-:Y:S01]  /*2680*/  @P0 R2UR UR5, R0 ;  /* 0x00000000000502ca */ /* 0x000fe200000e0000 */
[----:B------:R-:W-:Y:S01]  /*2690*/  VIADD R0, R3, 0x150 ;  /* 0x0000015003007836 */ /* 0x000fe20000000000 */
[----:B------:R-:W-:Y:S02]  /*26a0*/  @P0 SHF.R.U32.HI R4, RZ, 0x10, R5 ;  /* 0x00000010ff040819 */ /* 0x000fe40000011605 */
[----:B------:R-:W-:Y:S02]  /*26b0*/  @P0 R2UR UR6, R2 ;  /* 0x00000000020602ca */ /* 0x000fe400000e0000 */
[----:B------:R-:W-:-:S02]  /*26c0*/  PRMT R0, RZ, 0x654, R0 ;  /* 0x00000654ff007816 */ /* 0x000fc40000000000 */
[----:B------:R-:W-:Y:S02]  /*26d0*/  @P0 R2UR UR4, R4 ;  /* 0x00000000040402ca */ /* 0x000fe400000e0000 */
[----:B------:R1:W-:Y:S03]  /*26e0*/  SYNCS.ARRIVE.TRANS64.RED.A1T0 RZ, [R0+URZ], RZ ;  /* 0x000000ff00ff79a7 */ /* 0x0003e600081004ff */
[----:B------:R-:W-:-:S04]  /*26f0*/  @UP1 UMOV UR27, UR5 ;  /* 0x00000005001b1c82 */ /* 0x000fc80008000000 */
[----:B------:R-:W-:-:S04]  /*2700*/  @UP1 UMOV UR28, UR6 ;  /* 0x00000006001c1c82 */ /* 0x000fc80008000000 */
[----:B------:R-:W-:Y:S01]  /*2710*/  @UP1 UMOV UR36, UR4 ;  /* 0x0000000400241c82 */ /* 0x000fe20008000000 */
[----:B------:R-:W-:Y:S05]  /*2720*/  BRA.U !UP0, `(.L_x_41) ;  /* 0x0000000108b87547 */ /* 0x000fea000b800000 */
[----:B------:R-:W2:Y:S01]  /*2730*/  LDCU.128 UR4, c[0x0][0xb10] ;  /* 0x00016200ff0477ac */ /* 0x000ea20008000c00 */
[----:B------:R-:W3:Y:S01]  /*2740*/  LDCU UR10, c[0x0][0xb20] ;  /* 0x00016400ff0a77ac */ /* 0x000ee20008000800 */
[----:B------:R-:W4:Y:S01]  /*2750*/  LDCU UR11, c[0x0][0xb0c] ;  /* 0x00016180ff0b77ac */ /* 0x000f220008000800 */
[----:B------:R-:W1:Y:S01]  /*2760*/  LDCU.64 UR8, c[0x0][0xb28] ;  /* 0x00016500ff0877ac */ /* 0x000e620008000a00 */
[----:B------:R-:W-:Y:S02]  /*2770*/  UISETP.NE.AND UP3, UPT, UR37, 0x1, UPT ;  /* 0x000000012500788c */ /* 0x000fe4000bf65270 */
[----:B--2---:R-:W-:Y:S02]  /*2780*/  UIMAD.WIDE.U32 UR42, UR18, UR7, URZ ;  /* 0x00000007122a72a5 */ /* 0x004fe4000f8e00ff */
[----:B------:R-:W-:Y:S02]  /*2790*/  UIMAD.WIDE.U32 UR32, UR27, UR7, URZ ;  /* 0x000000071b2072a5 */ /* 0x000fe4000f8e00ff */
[----:B------:R-:W-:-:S02]  /*27a0*/  UIMAD.WIDE.U32 UR34, UR19, UR4, URZ ;  /* 0x00000004132272a5 */ /* 0x000fc4000f8e00ff */
[----:B------:R-:W-:Y:S01]  /*27b0*/  UISETP.NE.AND UP0, UPT, UR6, 0x1, UPT ;  /* 0x000000010600788c */ /* 0x000fe2000bf05270 */
[----:B------:R-:W-:Y:S01]  /*27c0*/  UMOV UR7, UR43 ;  /* 0x0000002b00077c82 */ /* 0x000fe20008000000 */
[----:B----4-:R-:W-:Y:S02]  /*27d0*/  UISETP.NE.AND UP2, UPT, UR11, 0x1, UPT ;  /* 0x000000010b00788c */ /* 0x010fe4000bf45270 */
[----:B---3--:R-:W-:Y:S02]  /*27e0*/  USHF.R.U32.HI UR7, URZ, UR10, UR7 ;  /* 0x0000000aff077299 */ /* 0x008fe40008011607 */
[----:B------:R-:W-:Y:S02]  /*27f0*/  USHF.R.U32.HI UR12, URZ, UR5, UR35 ;  /* 0x00000005ff0c7299 */ /* 0x000fe40008011623 */
[----:B------:R-:W-:Y:S02]  /*2800*/  USEL UR7, UR18, UR7, !UP0 ;  /* 0x0000000712077287 */ /* 0x000fe4000c000000 */
[----:B------:R-:W-:-:S02]  /*2810*/  USEL UR12, UR19, UR12, !UP2 ;  /* 0x0000000c130c7287 */ /* 0x000fc4000d000000 */
[----:B-1----:R-:W-:Y:S02]  /*2820*/  UIMAD.WIDE.U32 UR42, UR7, UR8, URZ ;  /* 0x00000008072a72a5 */ /* 0x002fe4000f8e00ff */
        /* <DEDUP_REMOVED lines=30> */
.L_x_41:
[----:B------:R-:W2:Y:S02]  /*2a10*/  LDCU UR4, c[0x0][0xb30] ;  /* 0x00016600ff0477ac */ /* 0x000ea40008000800 */
[----:B--2---:R-:W-:-:S09]  /*2a20*/  UISETP.NE.AND UP0, UPT, UR4, 0x1, UPT ;  /* 0x000000010400788c */ /* 0x004fd2000bf05270 */
[----:B------:R-:W-:Y:S05]  /*2a30*/  BRA.U UP0, `(.L_x_42) ;  /* 0x0000000100407547 */ /* 0x000fea000b800000 */
[----:B------:R-:W2:Y:S01]  /*2a40*/  LDCU.128 UR4, c[0x0][0xb10] ;  /* 0x00016200ff0477ac */ /* 0x000ea20008000c00 */
[----:B------:R-:W3:Y:S01]  /*2a50*/  LDCU UR9, c[0x0][0xb0c] ;  /* 0x00016180ff0977ac */ /* 0x000ee20008000800 */
[----:B------:R-:W4:Y:S01]  /*2a60*/  LDCU UR8, c[0x0][0xb20] ;  /* 0x00016400ff0877ac */ /* 0x000f220008000800 */
[----:B--2---:R-:W-:Y:S02]  /*2a70*/  UIMAD.WIDE.U32 UR32, UR28, UR4, URZ ;  /* 0x000000041c2072a5 */ /* 0x004fe4000f8e00ff */
[----:B------:R-:W-:Y:S02]  /*2a80*/  UIMAD.WIDE.U32 UR10, UR27, UR7, URZ ;  /* 0x000000071b0a72a5 */ /* 0x000fe4000f8e00ff */
[----:B---3--:R-:W-:Y:S02]  /*2a90*/  UISETP.NE.AND UP2, UPT, UR9, 0x1, UPT ;  /* 0x000000010900788c */ /* 0x008fe4000bf45270 */
[----:B------:R-:W-:Y:S01]  /*2aa0*/  UISETP.NE.AND UP0, UPT, UR6, 0x1, UPT ;  /* 0x000000010600788c */ /* 0x000fe2000bf05270 */
[----:B------:R-:W-:Y:S01]  /*2ab0*/  UMOV UR7, UR33 ;  /* 0x0000002100077c82 */ /* 0x000fe20008000000 */
[----:B----4-:R-:W-:-:S02]  /*2ac0*/  USHF.R.U32.HI UR8, URZ, UR8, UR11 ;  /* 0x00000008ff087299 */ /* 0x010fc4000801160b */
[----:B------:R-:W-:Y:S02]  /*2ad0*/  USHF.R.U32.HI UR5, URZ, UR5, UR7 ;  /* 0x00000005ff057299 */ /* 0x000fe40008011607 */
[----:B------:R-:W-:Y:S02]  /*2ae0*/  USEL UR8, UR27, UR8, !UP0 ;  /* 0x000000081b087287 */ /* 0x000fe4000c000000 */
[----:B------:R-:W-:-:S04]  /*2af0*/  USEL UR5, UR28, UR5, !UP2 ;  /* 0x000000051c057287 */ /* 0x000fc8000d000000 */
[----:B------:R-:W-:Y:S02]  /*2b00*/  UIADD3 UR4, UPT, UPT, UR5, -UR8, URZ ;  /* 0x8000000805047290 */ /* 0x000fe4000fffe0ff */
[----:B------:R-:W-:Y:S02]  /*2b10*/  UIADD3 UR5, UPT, UPT, -UR5, UR8, URZ ;  /* 0x0000000805057290 */ /* 0x000fe4000fffe1ff */
[----:B------:R-:W-:Y:S02]  /*2b20*/  UIMAD UR27, UR4, UR6, UR27 ;  /* 0x00000006041b72a4 */ /* 0x000fe4000f8e021b */
[----:B------:R-:W-:-:S12]  /*2b30*/  UIMAD UR28, UR5, UR9, UR28 ;  /* 0x00000009051c72a4 */ /* 0x000fd8000f8e021c */
.L_x_42:
[----:B------:R-:W-:Y:S01]  /*2b40*/  VIADD R11, R11, 0x1 ;  /* 0x000000010b0b7836 */ /* 0x000fe20000000000 */
[----:B------:R-:W-:Y:S01]  /*2b50*/  PLOP3.LUT P1, PT, PT, PT, PT, 0x80, 0x8 ;  /* 0x000000000008781c */ /* 0x000fe20003f2f070 */
[----:B------:R-:W-:Y:S02]  /*2b60*/  UIADD3 UR50, UPT, UPT, UR28, UR49, URZ ;  /* 0x000000311c327290 */ /* 0x000fe4000fffe0ff */
[----:B------:R-:W-:Y:S01]  /*2b70*/  UIADD3 UR51, UPT, UPT, UR27, UR48, URZ ;  /* 0x000000301b337290 */ /* 0x000fe2000fffe0ff */
[----:B------:R-:W-:-:S04]  /*2b80*/  ISETP.NE.AND P0, PT, R11, 0x2, PT ;  /* 0x000000020b00780c */ /* 0x000fc80003f05270 */
[----:B-1----:R-:W-:Y:S02]  /*2b90*/  SEL R0, RZ, 0x1, P0 ;  /* 0x00000001ff007807 */ /* 0x002fe40000000000 */
[----:B------:R-:W-:Y:S02]  /*2ba0*/  SEL R11, R11, RZ, P0 ;  /* 0x000000ff0b0b7207 */ /* 0x000fe40000000000 */
[----:B------:R-:W-:Y:S01]  /*2bb0*/  LOP3.LUT R10, R10, R0, RZ, 0x3c, !PT ;  /* 0x000000000a0a7212 */ /* 0x000fe200078e3cff */
[----:B------:R-:W-:Y:S06]  /*2bc0*/  BRA.U UP1, `(.L_x_43) ;  /* 0xfffffff1016c7547 */ /* 0x000fec000b83ffff */
[----:B------:R-:W-:Y:S01]  /*2bd0*/  UIADD3 UR17, UPT, UPT, UR17, 0x90, URZ ;  /* 0x0000009011117890 */ /* 0x000fe2000fffe0ff */
[----:B------:R-:W-:-:S03]  /*2be0*/  SHF.L.U32 R2, R12, 0x1f, RZ ;  /* 0x0000001f0c027819 */ /* 0x000fc600000006ff */
[----:B------:R-:W-:-:S09]  /*2bf0*/  ULEA UR4, UR29, UR17, 0x3 ;  /* 0x000000111d047291 */ /* 0x000fd2000f8e18ff */
[----:B------:R-:W1:Y:S02]  /*2c00*/  SYNCS.PHASECHK.TRANS64.TRYWAIT P0, [UR4], R2 ;  /* 0x00000002ff0075a7 */ /* 0x000e640008001104 */
[----:B-1----:R-:W-:Y:S05]  /*2c10*/  @!P0 BRA `(.L_x_44) ;  /* 0x0000004c00308947 */ /* 0x002fea0003800000 */
.L_x_133:
[----:B------:R-:W-:-:S04]  /*2c20*/  UIADD3 UR5, UPT, UPT, UR29, 0x1, URZ ;  /* 0x000000011d057890 */ /* 0x000fc8000fffe0ff */
[----:B------:R-:W-:-:S04]  /*2c30*/  UISETP.NE.AND UP0, UPT, UR5, 0x12, UPT ;  /* 0x000000120500788c */ /* 0x000fc8000bf05270 */
[----:B------:R-:W-:Y:S02]  /*2c40*/  USEL UR6, URZ, 0x1, UP0 ;  /* 0x00000001ff067887 */ /* 0x000fe40008000000 */
[----:B------:R-:W-:-:S04]  /*2c50*/  USEL UR5, UR5, URZ, UP0 ;  /* 0x000000ff05057287 */ /* 0x000fc80008000000 */
[----:B------:R-:W-:Y:S01]  /*2c60*/  ULEA UR4, UR5, UR17, 0x3 ;  /* 0x0000001105047291 */ /* 0x000fe2000f8e18ff */
[----:B-1----:R-:W-:-:S04]  /*2c70*/  LOP3.LUT R2, R12, UR6, RZ, 0x3c, !PT ;  /* 0x000000060c027c12 */ /* 0x002fc8000f8e3cff */
[----:B------:R-:W-:-:S04]  /*2c80*/  SHF.L.U32 R3, R2, 0x1f, RZ ;  /* 0x0000001f02037819 */ /* 0x000fc800000006ff */
[----:B------:R-:W1:Y:S02]  /*2c90*/  SYNCS.PHASECHK.TRANS64.TRYWAIT P0, [UR4], R3 ;  /* 0x00000003ff0075a7 */ /* 0x000e640008001104 */
[----:B-1----:R-:W-:Y:S05]  /*2ca0*/  @!P0 BRA `(.L_x_45) ;  /* 0x0000004c00248947 */ /* 0x002fea0003800000 */
.L_x_135:
[----:B------:R-:W-:-:S04]  /*2cb0*/  UIADD3 UR5, UPT, UPT, UR5, 0x1, URZ ;  /* 0x0000000105057890 */ /* 0x000fc8000fffe0ff */
[----:B------:R-:W-:-:S04]  /*2cc0*/  UISETP.NE.AND UP0, UPT, UR5, 0x12, UPT ;  /* 0x000000120500788c */ /* 0x000fc8000bf05270 */
[----:B------:R-:W-:Y:S02]  /*2cd0*/  USEL UR6, URZ, 0x1, UP0 ;  /* 0x00000001ff067887 */ /* 0x000fe40008000000 */
[----:B------:R-:W-:-:S04]  /*2ce0*/  USEL UR5, UR5, URZ, UP0 ;  /* 0x000000ff05057287 */ /* 0x000fc80008000000 */
[----:B------:R-:W-:Y:S01]  /*2cf0*/  ULEA UR4, UR5, UR17, 0x3 ;  /* 0x0000001105047291 */ /* 0x000fe2000f8e18ff */
[----:B------:R-:W-:-:S04]  /*2d00*/  LOP3.LUT R2, R2, UR6, RZ, 0x3c, !PT ;  /* 0x0000000602027c12 */ /* 0x000fc8000f8e3cff */
[----:B-1----:R-:W-:-:S04]  /*2d10*/  SHF.L.U32 R3, R2, 0x1f, RZ ;  /* 0x0000001f02037819 */ /* 0x002fc800000006ff */
[----:B------:R-:W1:Y:S02]  /*2d20*/  SYNCS.PHASECHK.TRANS64.TRYWAIT P0, [UR4], R3 ;  /* 0x00000003ff0075a7 */ /* 0x000e640008001104 */
[----:B-1----:R-:W-:Y:S05]  /*2d30*/  @!P0 BRA `(.L_x_46) ;  /* 0x0000004c00188947 */ /* 0x002fea0003800000 */
.L_x_137:
        /* <DEDUP_REMOVED lines=9> */
.L_x_139:
        /* <DEDUP_REMOVED lines=9> */
.L_x_141:
        /* <DEDUP_REMOVED lines=9> */
.L_x_143:
        /* <DEDUP_REMOVED lines=9> */
.L_x_145:
        /* <DEDUP_REMOVED lines=9> */
.L_x_147:
        /* <DEDUP_REMOVED lines=9> */
.L_x_149:
        /* <DEDUP_REMOVED lines=9> */
.L_x_151:
        /* <DEDUP_REMOVED lines=9> */
.L_x_153:
        /* <DEDUP_REMOVED lines=9> */
.L_x_155:
        /* <DEDUP_REMOVED lines=9> */
.L_x_157:
        /* <DEDUP_REMOVED lines=9> */
.L_x_159:
        /* <DEDUP_REMOVED lines=9> */
.L_x_161:
        /* <DEDUP_REMOVED lines=9> */
.L_x_163:
        /* <DEDUP_REMOVED lines=9> */
.L_x_165:
[----:B------:R-:W-:-:S04]  /*3520*/  UIADD3 UR5, UPT, UPT, UR5, 0x1, URZ ;  /* 0x0000000105057890 */ /* 0x000fc8000fffe0ff */
[----:B------:R-:W-:-:S04]  /*3530*/  UISETP.NE.AND UP0, UPT, UR5, 0x12, UPT ;  /* 0x000000120500788c */ /* 0x000fc8000bf05270 */
[----:B------:R-:W-:Y:S02]  /*3540*/  USEL UR4, URZ, 0x1, UP0 ;  /* 0x00000001ff047887 */ /* 0x000fe40008000000 */
[----:B------:R-:W-:-:S04]  /*3550*/  USEL UR5, UR5, URZ, UP0 ;  /* 0x000000ff05057287 */ /* 0x000fc80008000000 */
[----:B------:R-:W-:Y:S01]  /*3560*/  ULEA UR5, UR5, UR17, 0x3 ;  /* 0x0000001105057291 */ /* 0x000fe2000f8e18ff */
[----:B------:R-:W-:-:S04]  /*3570*/  LOP3.LUT R2, R2, UR4, RZ, 0x3c, !PT ;  /* 0x0000000402027c12 */ /* 0x000fc8000f8e3cff */
[----:B------:R-:W-:Y:S01]  /*3580*/  SHF.L.U32 R2, R2, 0x1f, RZ ;  /* 0x0000001f02027819 */ /* 0x000fe200000006ff */
[----:B-1----:R-:W-:-:S07]  /*3590*/  IMAD.U32 R0, RZ, RZ, UR5 ;  /* 0x00000005ff007e24 */ /* 0x002fce000f8e00ff */
.L_x_61:
[----:B-1----:R1:W2:Y:S02]  /*35a0*/  SYNCS.PHASECHK.TRANS64.TRYWAIT P0, [R0+URZ], R2 ;  /* 0x00000002000075a7 */ /* 0x0022a400080011ff */
[----:B--2---:R-:W-:Y:S05]  /*35b0*/  @!P0 NANOSLEEP.SYNCS 0x989680 ;  /* 0x009896800000895d */ /* 0x004fea0003900000 */
[----:B------:R-:W2:Y:S02]  /*35c0*/  @!P0 SYNCS.PHASECHK.TRANS64 P0, [R0+URZ], R2 ;  /* 0x00000002000085a7 */ /* 0x000ea400080010ff */
[----:B--2---:R-:W-:Y:S05]  /*35d0*/  @P0 EXIT ;  /* 0x000000000000094d */ /* 0x004fea0003800000 */
[----:B------:R-:W-:Y:S05]  /*35e0*/  BRA `(.L_x_61) ;  /* 0xfffffffc00ec7947 */ /* 0x000fea000383ffff */
.L_x_23:
[----:B------:R-:W-:-:S04]  /*35f0*/  UISETP.NE.AND UP0, UPT, UR54, URZ, UPT ;  /* 0x000000ff3600728c */ /* 0x000fc8000bf05270 */
[----:B------:R-:W-:-:S09]  /*3600*/  UISETP.NE.OR UP0, UPT, UR11, 0x1, UP0 ;  /* 0x000000010b00788c */ /* 0x000fd20008705670 */
[----:B------:R-:W-:Y:S05]  /*3610*/  BRA.U UP0, `(.L_x_62) ;  /* 0x0000000500487547 */ /* 0x000fea000b800000 */
[----:B------:R-:W-:Y:S01]  /*3620*/  ISETP.GE.U32.AND P2, PT, R0, 0x10, PT ;  /* 0x000000100000780c */ /* 0x000fe20003f46070 */
[----:B------:R-:W-:Y:S01]  /*3630*/  IMAD.MOV.U32 R12, RZ, RZ, 0x1 ;  /* 0x00000001ff0c7424 */ /* 0x000fe200078e00ff */
[----:B------:R-:W-:Y:S02]  /*3640*/  CS2R R10, SRZ ;  /* 0x00000000000a7805 */ /* 0x000fe4000001ff00 */
[----:B------:R-:W-:Y:S01]  /*3650*/  CS2R R8, SRZ ;  /* 0x0000000000087805 */ /* 0x000fe2000001ff00 */
[----:B------:R-:W-:Y:S01]  /*3660*/  UMOV UR4, 0x400 ;  /* 0x0000040000047882 */ /* 0x000fe20000000000 */
[----:B------:R-:W-:Y:S01]  /*3670*/  UMOV UR6, URZ ;  /* 0x000000ff00067c82 */ /* 0x000fe20008000000 */
[----:B------:R-:W-:-:S12]  /*3680*/  ULEA UR54, UR54, UR4, 0x18 ;  /* 0x0000000436367291 */ /* 0x000fd8000f8ec0ff */
.L_x_66:
[----:B------:R-:W-:Y:S02]  /*3690*/  LEA R2, R8, UR54, 0x3 ;  /* 0x0000003608027c11 */ /* 0x000fe4000f8e18ff */
[----:B------:R-:W-:-:S03]  /*36a0*/  SHF.L.U32 R4, R9, 0x1f, RZ ;  /* 0x0000001f09047819 */ /* 0x000fc600000006ff */
[----:B------:R-:W-:Y:S01]  /*36b0*/  VIADD R5, R2, 0x1b0 ;  /* 0x000001b002057836 */ /* 0x000fe20000000000 */
[----:B------:R-:W1:Y:S02]  /*36c0*/  SYNCS.PHASECHK.TRANS64.TRYWAIT P0, [R2+URZ+0x1a0], R4 ;  /* 0x0001a004020075a7 */ /* 0x000e6400080011ff */
[----:B-1----:R-:W-:Y:S05]  /*36d0*/  @!P0 BRA `(.L_x_63) ;  /* 0x0000004800188947 */ /* 0x002fea0003800000 */
.L_x_166:
[----:B------:R-:W-:Y:S01]  /*36e0*/  ULEA UR5, UR6, UR54, 0x3 ;  /* 0x0000003606057291 */ /* 0x000fe2000f8e18ff */
[----:B-1----:R-:W-:Y:S01]  /*36f0*/  PRMT R2, RZ, 0x654, R5 ;  /* 0x00000654ff027816 */ /* 0x002fe20000000005 */
[----:B------:R-:W-:Y:S01]  /*3700*/  @!P2 IMAD.MOV.U32 R4, RZ, RZ, 0x10 ;  /* 0x00000010ff04a424 */ /* 0x000fe200078e00ff */
[----:B------:R-:W-:Y:S01]  /*3710*/  SHF.L.U32 R5, R12, 0x1f, RZ ;  /* 0x0000001f0c057819 */ /* 0x000fe200000006ff */
[----:B------:R-:W-:Y:S01]  /*3720*/  UIADD3 UR4, UPT, UPT, UR5, 0x140, URZ ;  /* 0x0000014005047890 */ /* 0x000fe2000fffe0ff */
[----:B------:R1:W-:Y:S05]  /*3730*/  SYNCS.ARRIVE.TRANS64.RED.A1T0 RZ, [R2+URZ], RZ ;  /* 0x000000ff02ff79a7 */ /* 0x0003ea00081004ff */
[----:B------:R-:W-:Y:S01]  /*3740*/  IMAD.U32 R6, RZ, RZ, UR4 ;  /* 0x00000004ff067e24 */ /* 0x000fe2000f8e00ff */
[----:B------:R-:W2:Y:S04]  /*3750*/  SYNCS.PHASECHK.TRANS64.TRYWAIT P0, [UR5+0x150], R5 ;  /* 0x00015005ff0075a7 */ /* 0x000ea80008001105 */
[----:B------:R-:W-:Y:S01]  /*3760*/  PRMT R6, R0, 0x654, R6 ;  /* 0x0000065400067816 */ /* 0x000fe20000000006 */
[----:B-12---:R-:W-:Y:S06]  /*3770*/  @!P0 BRA `(.L_x_64) ;  /* 0x0000004800048947 */ /* 0x006fec0003800000 */
.L_x_168:
[----:B------:R-:W-:Y:S01]  /*3780*/  ULEA UR4, UR6, UR54, 0x4 ;  /* 0x0000003606047291 */ /* 0x000fe2000f8e20ff */
[----:B------:R-:W-:Y:S01]  /*3790*/  SEL R3, R6, R3, !P2 ;  /* 0x0000000306037207 */ /* 0x000fe20005000000 */
[----:B------:R-:W-:Y:S01]  /*37a0*/  UIADD3 UR5, UPT, UPT, UR5, 0x140, URZ ;  /* 0x0000014005057890 */ /* 0x000fe2000fffe0ff */
[----:B-1----:R-:W-:Y:S01]  /*37b0*/  LEA R2, R11, UR54, 0x3 ;  /* 0x000000360b027c11 */ /* 0x002fe2000f8e18ff */
[----:B------:R-:W-:Y:S01]  /*37c0*/  UIADD3 UR4, UPT, UPT, UR4, 0x1d0, URZ ;  /* 0x000001d004047890 */ /* 0x000fe2000fffe0ff */
[----:B------:R1:W-:Y:S01]  /*37d0*/  @!P2 SYNCS.ARRIVE.TRANS64.RED RZ, [R3+URZ], R4 ;  /* 0x0000000403ffa9a7 */ /* 0x0003e200080004ff */
[----:B------:R-:W-:Y:S01]  /*37e0*/  UIADD3 UR6, UPT, UPT, UR6, 0x1, URZ ;  /* 0x0000000106067890 */ /* 0x000fe2000fffe0ff */
[----:B------:R-:W-:-:S03]  /*37f0*/  VIADD R8, R8, 0x1 ;  /* 0x0000000108087836 */ /* 0x000fc60000000000 */
[----:B------:R-:W-:Y:S02]  /*3800*/  UISETP.NE.AND UP0, UPT, UR6, 0x2, UPT ;  /* 0x000000020600788c */ /* 0x000fe4000bf05270 */
[----:B------:R-:W-:Y:S01]  /*3810*/  ISETP.NE.AND P0, PT, R8, 0x2, PT ;  /* 0x000000020800780c */ /* 0x000fe20003f05270 */
[----:B------:R-:W-:Y:S06]  /*3820*/  UGETNEXTWORKID.BROADCAST [UR4], [UR5] ;  /* 0x00000000040073ca */ /* 0x000fec0008000100 */
[----:B------:R-:W-:Y:S02]  /*3830*/  USEL UR4, URZ, 0x1, UP0 ;  /* 0x00000001ff047887 */ /* 0x000fe40008000000 */
[----:B------:R-:W-:-:S04]  /*3840*/  USEL UR6, UR6, URZ, UP0 ;  /* 0x000000ff06067287 */ /* 0x000fc80008000000 */
[----:B------:R-:W-:Y:S02]  /*3850*/  LOP3.LUT R12, R12, UR4, RZ, 0x3c, !PT ;  /* 0x000000040c0c7c12 */ /* 0x000fe4000f8e3cff */
[----:B-1----:R-:W-:-:S04]  /*3860*/  SHF.L.U32 R4, R10, 0x1f, RZ ;  /* 0x0000001f0a047819 */ /* 0x002fc800000006ff */
[----:B------:R-:W1:Y:S02]  /*3870*/  SYNCS.PHASECHK.TRANS64.TRYWAIT P1, [R2+URZ+0x140], R4 ;  /* 0x00014004020075a7 */ /* 0x000e6400080211ff */
[----:B-1----:R-:W-:Y:S05]  /*3880*/  @!P1 BRA `(.L_x_65) ;  /* 0x0000004400d89947 */ /* 0x002fea0003800000 */
.L_x_169:
[C---:B-1----:R-:W-:Y:S01]  /*3890*/  LEA R4, R11.reuse, UR54, 0x4 ;  /* 0x000000360b047c11 */ /* 0x042fe2000f8e20ff */
[----:B------:R-:W-:Y:S01]  /*38a0*/  VIADD R2, R2, 0x150 ;  /* 0x0000015002027836 */ /* 0x000fe20000000000 */
[----:B------:R-:W-:Y:S01]  /*38b0*/  SEL R8, R8, RZ, P0 ;  /* 0x000000ff08087207 */ /* 0x000fe20000000000 */
[----:B------:R-:W-:-:S03]  /*38c0*/  VIADD R11, R11, 0x1 ;  /* 0x000000010b0b7836 */ /* 0x000fc60000000000 */
[----:B------:R-:W1:Y:S01]  /*38d0*/  LDS.128 R4, [R4+0x1d0] ;  /* 0x0001d00004047984 */ /* 0x000e620000000c00 */
[----:B------:R-:W-:Y:S02]  /*38e0*/  PRMT R2, RZ, 0x654, R2 ;  /* 0x00000654ff027816 */ /* 0x000fe40000000002 */
[C---:B------:R-:W-:Y:S01]  /*38f0*/  ISETP.NE.AND P1, PT, R11.reuse, 0x2, PT ;  /* 0x000000020b00780c */ /* 0x040fe20003f25270 */
[----:B------:R-:W-:Y:S01]  /*3900*/  @!PT LDS RZ, [RZ] ;  /* 0x00000000fffff984 */ /* 0x000fe20000000800 */
[----:B------:R-:W-:Y:S01]  /*3910*/  @!PT LDS RZ, [RZ] ;  /* 0x00000000fffff984 */ /* 0x000fe20000000800 */
[----:B------:R-:W-:Y:S01]  /*3920*/  @!PT LDS RZ, [RZ] ;  /* 0x00000000fffff984 */ /* 0x000fe20000000800 */
[----:B------:R-:W-:Y:S01]  /*3930*/  @!PT LDS RZ, [RZ] ;  /* 0x00000000fffff984 */ /* 0x000fe20000000800 */
[----:B------:R2:W-:Y:S06]  /*3940*/  MEMBAR.ALL.CTA ;  /* 0x0000000000007992 */ /* 0x0005ec0000008000 */
[----:B--2---:R-:W2:Y:S01]  /*3950*/  FENCE.VIEW.ASYNC.S ;  /* 0x00000000000073c6 */ /* 0x004ea20000000000 */
[----:B------:R-:W-:Y:S01]  /*3960*/  SEL R11, R11, RZ, P1 ;  /* 0x000000ff0b0b7207 */ /* 0x000fe20000800000 */
[----:B--2---:R2:W-:Y:S01]  /*3970*/  SYNCS.ARRIVE.TRANS64.RED.A1T0 RZ, [R2+URZ], RZ ;  /* 0x000000ff02ff79a7 */ /* 0x0045e200081004ff */
[----:B-1----:R-:W-:-:S02]  /*3980*/  LOP3.LUT P3, RZ, R6, 0x1, RZ, 0xc0, !PT ;  /* 0x0000000106ff7812 */ /* 0x002fc4000786c0ff */
[----:B------:R-:W-:-:S04]  /*3990*/  SEL R4, RZ, 0x1, P1 ;  /* 0x00000001ff047807 */ /* 0x000fc80000800000 */
[----:B------:R-:W-:Y:S02]  /*39a0*/  LOP3.LUT R10, R10, R4, RZ, 0x3c, !PT ;  /* 0x000000040a0a7212 */ /* 0x000fe400078e3cff */
[----:B--2---:R-:W-:-:S04]  /*39b0*/  SEL R2, RZ, 0x1, P0 ;  /* 0x00000001ff027807 */ /* 0x004fc80000000000 */
[----:B------:R-:W-:Y:S01]  /*39c0*/  LOP3.LUT R9, R9, R2, RZ, 0x3c, !PT ;  /* 0x0000000209097212 */ /* 0x000fe200078e3cff */
[----:B------:R-:W-:Y:S06]  /*39d0*/  @P3 BRA `(.L_x_66) ;  /* 0xfffffffc002c3947 */ /* 0x000fec000383ffff */
[----:B------:R-:W-:Y:S01]  /*39e0*/  ULEA UR5, UR6, UR54, 0x3 ;  /* 0x0000003606057291 */ /* 0x000fe2000f8e18ff */
[----:B------:R-:W-:-:S08]  /*39f0*/  SHF.L.U32 R2, R12, 0x1f, RZ ;  /* 0x0000001f0c027819 */ /* 0x000fd000000006ff */
[----:B------:R-:W1:Y:S02]  /*3a00*/  SYNCS.PHASECHK.TRANS64 P0, [UR5+0x150], R2 ;  /* 0x00015002ff0075a7 */ /* 0x000e640008001005 */
[----:B-1----:R-:W-:Y:S05]  /*3a10*/  @P0 BRA `(.L_x_67) ;  /* 0x0000000000080947 */ /* 0x002fea0003800000 */
[----:B------:R-:W1:Y:S02]  /*3a20*/  SYNCS.PHASECHK.TRANS64.TRYWAIT P0, [UR5+0x150], R2 ;  /* 0x00015002ff0075a7 */ /* 0x000e640008001105 */
[----:B-1----:R-:W-:Y:S05]  /*3a30*/  @!P0 BRA `(.L_x_68) ;  /* 0x0000004400808947 */ /* 0x002fea0003800000 */
.L_x_67:
[----:B------:R-:W-:-:S04]  /*3a40*/  UIADD3 UR4, UPT, UPT, UR6, 0x1, URZ ;  /* 0x0000000106047890 */ /* 0x000fc8000fffe0ff */
[----:B------:R-:W-:-:S04]  /*3a50*/  UISETP.NE.AND UP0, UPT, UR4, 0x2, UPT ;  /* 0x000000020400788c */ /* 0x000fc8000bf05270 */
[----:B------:R-:W-:Y:S02]  /*3a60*/  USEL UR7, URZ, 0x1, UP0 ;  /* 0x00000001ff077887 */ /* 0x000fe40008000000 */
[----:B------:R-:W-:-:S04]  /*3a70*/  USEL UR4, UR4, URZ, UP0 ;  /* 0x000000ff04047287 */ /* 0x000fc80008000000 */
[----:B------:R-:W-:Y:S01]  /*3a80*/  ULEA UR4, UR4, UR54, 0x3 ;  /* 0x0000003604047291 */ /* 0x000fe2000f8e18ff */
[----:B-1----:R-:W-:-:S04]  /*3a90*/  LOP3.LUT R2, R12, UR7, RZ, 0x3c, !PT ;  /* 0x000000070c027c12 */ /* 0x002fc8000f8e3cff */
[----:B------:R-:W-:-:S04]  /*3aa0*/  SHF.L.U32 R0, R2, 0x1f, RZ ;  /* 0x0000001f02007819 */ /* 0x000fc800000006ff */
[----:B------:R-:W1:Y:S02]  /*3ab0*/  SYNCS.PHASECHK.TRANS64 P0, [UR4+0x150], R0 ;  /* 0x00015000ff0075a7 */ /* 0x000e640008001004 */
[----:B-1----:R-:W-:Y:S05]  /*3ac0*/  @P0 EXIT ;  /* 0x000000000000094d */ /* 0x002fea0003800000 */
[----:B------:R-:W-:Y:S02]  /*3ad0*/  SHF.L.U32 R2, R2, 0x1f, RZ ;  /* 0x0000001f02027819 */ /* 0x000fe400000006ff */
[----:B------:R-:W-:-:S07]  /*3ae0*/  MOV R0, UR4 ;  /* 0x0000000400007c02 */ /* 0x000fce0008000f00 */
.L_x_69:
[----:B-1----:R1:W2:Y:S02]  /*3af0*/  SYNCS.PHASECHK.TRANS64.TRYWAIT P0, [R0+URZ+0x150], R2 ;  /* 0x00015002000075a7 */ /* 0x0022a400080011ff */
[----:B--2---:R-:W-:Y:S05]  /*3b00*/  @!P0 NANOSLEEP.SYNCS 0x989680 ;  /* 0x009896800000895d */ /* 0x004fea0003900000 */
[----:B------:R-:W2:Y:S02]  /*3b10*/  @!P0 SYNCS.PHASECHK.TRANS64 P0, [R0+URZ+0x150], R2 ;  /* 0x00015002000085a7 */ /* 0x000ea400080010ff */
[----:B--2---:R-:W-:Y:S05]  /*3b20*/  @P0 EXIT ;  /* 0x000000000000094d */ /* 0x004fea0003800000 */
[----:B------:R-:W-:Y:S05]  /*3b30*/  BRA `(.L_x_69) ;  /* 0xfffffffc00ec7947 */ /* 0x000fea000383ffff */
.L_x_62:
[----:B------:R-:W-:Y:S05]  /*3b40*/  BRA.U UP4, `(.L_x_70) ;  /* 0x0000001104d87547 */ /* 0x000fea000b800000 */
[----:B------:R-:W-:Y:S01]  /*3b50*/  UMOV UR4, 0x40 ;  /* 0x0000004000047882 */ /* 0x000fe20000000000 */
[----:B------:R-:W-:Y:S01]  /*3b60*/  NOP ;  /* 0x0000000000007918 */ /* 0x000fe20000000000 */
[----:B------:R-:W-:Y:S01]  /*3b70*/  ULEA UR4, UR54, UR4, 0x18 ;  /* 0x0000000436047291 */ /* 0x000fe2000f8ec0ff */
[----:B------:R-:W-:Y:S02]  /*3b80*/  UMOV UR5, 0x400 ;  /* 0x0000040000057882 */ /* 0x000fe40000000000 */
[----:B------:R-:W-:-:S06]  /*3b90*/  ULEA UR54, UR54, UR5, 0x18 ;  /* 0x0000000536367291 */ /* 0x000fcc000f8ec0ff */
[----:B------:R-:W1:Y:S02]  /*3ba0*/  LDS.U8 R0, [UR4+0x1c] ;  /* 0x00001c04ff007984 */ /* 0x000e640008000000 */
[----:B-1----:R-:W-:-:S13]  /*3bb0*/  ISETP.NE.AND P0, PT, R0, RZ, PT ;  /* 0x000000ff0000720c */ /* 0x002fda0003f05270 */
[----:B------:R-:W-:Y:S05]  /*3bc0*/  @P0 BRA `(.L_x_71) ;  /* 0x0000000400080947 */ /* 0x000fea0003800000 */
[----:B------:R-:W-:Y:S02]  /*3bd0*/  UISETP.NE.U32.AND UP1, UPT, UR18, 0x1, UPT ;  /* 0x000000011200788c */ /* 0x000fe4000bf25070 */
[----:B------:R-:W-:-:S07]  /*3be0*/  UIADD3 UR6, UPT, UPT, UR4, 0x8, URZ ;  /* 0x0000000804067890 */ /* 0x000fce000fffe0ff */
[----:B------:R-:W-:Y:S05]  /*3bf0*/  BRA.U !UP1, `(.L_x_72) ;  /* 0x00000001099c7547 */ /* 0x000fea000b800000 */
[----:B------:R-:W-:Y:S01]  /*3c00*/  ELECT P0, URZ, PT ;  /* 0x0000000000ff782f */ /* 0x000fe20003800000 */
[----:B------:R-:W-:-:S12]  /*3c10*/  BSSY B0, `(.L_x_72) ;  /* 0x0000025000007945 */ /* 0x000fd80003800000 */
[----:B------:R-:W-:Y:S05]  /*3c20*/  @!P0 BRA `(.L_x_73) ;  /* 0x00000000008c8947 */ /* 0x000fea0003800000 */
[----:B------:R-:W-:-:S05]  /*3c30*/  UMOV UR5, 0x10 ;  /* 0x0000001000057882 */ /* 0x000fca0000000000 */
[----:B------:R-:W-:Y:S04]  /*3c40*/  DEPBAR.LE SB1, 0x36 ;  /* 0x00009d800000791a */ /* 0x000fe80000000000 */
[----:B------:R-:W1:Y:S02]  /*3c50*/  UTCATOMSWS.2CTA.FIND_AND_SET.ALIGN UP0, UR5, UR5 ;  /* 0x00000005000575e3 */ /* 0x000e640008200800 */
[----:B-1----:R-:W-:Y:S01]  /*3c60*/  MOV R10, UR5 ;  /* 0x00000005000a7c02 */ /* 0x002fe20008000f00 */
[----:B------:R-:W-:Y:S06]  /*3c70*/  BRA.U UP0, `(.L_x_74) ;  /* 0x0000000100187547 */ /* 0x000fec000b800000 */
.L_x_75:
[----:B------:R-:W-:Y:S05]  /*3c80*/  NANOSLEEP 0x64 ;  /* 0x000000640000795d */ /* 0x000fea0003800000 */
[----:B------:R-:W-:-:S05]  /*3c90*/  UMOV UR5, 0x10 ;  /* 0x0000001000057882 */ /* 0x000fca0000000000 */
[----:B------:R-:W-:Y:S04]  /*3ca0*/  DEPBAR.LE SB1, 0x36 ;  /* 0x00009d800000791a */ /* 0x000fe80000000000 */
[----:B------:R-:W1:Y:S02]  /*3cb0*/  UTCATOMSWS.2CTA.FIND_AND_SET.ALIGN UP0, UR5, UR5 ;  /* 0x00000005000575e3 */ /* 0x000e640008200800 */
[----:B-1----:R-:W-:Y:S01]  /*3cc0*/  MOV R10, UR5 ;  /* 0x00000005000a7c02 */ /* 0x002fe20008000f00 */
[----:B------:R-:W-:Y:S05]  /*3cd0*/  BRA.U !UP0, `(.L_x_75) ;  /* 0xfffffffd08e87547 */ /* 0x000fea000b83ffff */
.L_x_74:
[----:B------:R-:W1:Y:S01]  /*3ce0*/  LDS R6, [UR4+0x10] ;  /* 0x00001004ff067984 */ /* 0x000e620008000800 */
[----:B------:R-:W-:Y:S01]  /*3cf0*/  IMAD.U32 R0, RZ, RZ, UR54 ;  /* 0x00000036ff007e24 */ /* 0x000fe2000f8e00ff */
[----:B------:R-:W-:-:S03]  /*3d00*/  MOV R4, UR17 ;  /* 0x0000001100047c02 */ /* 0x000fc60008000f00 */
[----:B------:R-:W-:Y:S01]  /*3d10*/  VIADD R0, R0, 0x1f0 ;  /* 0x000001f000007836 */ /* 0x000fe20000000000 */
[----:B-1----:R-:W-:-:S04]  /*3d20*/  SHF.L.U32 R6, R6, 0x1f, RZ ;  /* 0x0000001f06067819 */ /* 0x002fc800000006ff */
[----:B------:R-:W1:Y:S02]  /*3d30*/  SYNCS.PHASECHK.TRANS64.TRYWAIT P0, [UR4+0x8], R6 ;  /* 0x00000806ff0075a7 */ /* 0x000e640008001104 */
[----:B-1----:R-:W-:Y:S05]  /*3d40*/  @P0 BRA `(.L_x_76) ;  /* 0x0000000000080947 */ /* 0x002fea0003800000 */
[----:B------:R-:W1:Y:S02]  /*3d50*/  SYNCS.PHASECHK.TRANS64.TRYWAIT P0, [UR4+0x8], R6 ;  /* 0x00000806ff0075a7 */ /* 0x000e640008001104 */
[----:B-1----:R-:W-:Y:S05]  /*3d60*/  @!P0 BRA `(.L_x_77) ;  /* 0x0000004000cc8947 */ /* 0x002fea0003800000 */
.L_x_76:
[----:B------:R-:W-:Y:S01]  /*3d70*/  PRMT R4, R4, 0x654, R0 ;  /* 0x0000065404047816 */ /* 0x000fe20000000000 */
[----:B------:R-:W-:Y:S01]  /*3d80*/  HFMA2 R0, -RZ, RZ, 0, 5.9604644775390625e-08 ;  /* 0x00000001ff007431 */ /* 0x000fe200000001ff */
[----:B------:R-:W-:Y:S01]  /*3d90*/  UPRMT UR5, UR17, 0x654, UR6 ;  /* 0x0000065411057896 */ /* 0x000fe20008000006 */
[----:B------:R-:W-:Y:S02]  /*3da0*/  IMAD.MOV.U32 R8, RZ, RZ, 0xffff ;  /* 0x0000ffffff087424 */ /* 0x000fe400078e00ff */
[----:B-1----:R-:W-:Y:S02]  /*3db0*/  IMAD.MOV.U32 R6, RZ, RZ, 0x4 ;  /* 0x00000004ff067424 */ /* 0x002fe400078e00ff */
[----:B------:R-:W-:Y:S01]  /*3dc0*/  IMAD.SHL.U32 R9, R10, 0x20, RZ ;  /* 0x000000200a097824 */ /* 0x000fe200078e00ff */
[----:B------:R-:W-:Y:S02]  /*3dd0*/  MOV R5, UR5 ;  /* 0x0000000500057c02 */ /* 0x000fe40008000f00 */
[-C--:B------:R-:W-:Y:S01]  /*3de0*/  SHF.L.U32 R8, R8, R10.reuse, RZ ;  /* 0x0000000a08087219 */ /* 0x080fe200000006ff */
[----:B------:R1:W-:Y:S01]  /*3df0*/  SYNCS.ARRIVE.TRANS64.RED RZ, [UR5], R6 ;  /* 0x00000006ffff79a7 */ /* 0x0003e20008000405 */
[----:B------:R-:W-:Y:S01]  /*3e00*/  SHF.L.U32 R7, R0, R10, RZ ;  /* 0x0000000a00077219 */ /* 0x000fe200000006ff */
[----:B------:R1:W-:Y:S04]  /*3e10*/  STS [UR54+0x1f0], R9 ;  /* 0x0001f009ff007988 */ /* 0x0003e80008000836 */
[----:B------:R1:W-:Y:S04]  /*3e20*/  STAS [R4.64], R10 ;  /* 0x0000000a04007dbd */ /* 0x0003e8000c0008ff */
[----:B------:R1:W-:Y:S04]  /*3e30*/  ATOMS.OR RZ, [UR4+0x14], R8 ;  /* 0x00001408ffff798c */ /* 0x0003e8000b000004 */
[----:B------:R1:W-:Y:S04]  /*3e40*/  ATOMS.OR RZ, [UR4+0x18], R7 ;  /* 0x00001807ffff798c */ /* 0x0003e8000b000004 */
[----:B------:R1:W-:Y:S02]  /*3e50*/  ATOMS.XOR RZ, [UR4+0x10], R0 ;  /* 0x00001000ffff798c */ /* 0x0003e4000b800004 */
.L_x_73:
[----:B------:R-:W-:Y:S05]  /*3e60*/  BSYNC B0 ;  /* 0x0000000000007941 */ /* 0x000fea0003800000 */
.L_x_72:
[----:B------:R-:W-:Y:S05]  /*3e70*/  BRA.U UP1, `(.L_x_78) ;  /* 0x00000001016c7547 */ /* 0x000fea000b800000 */
[----:B------:R-:W-:-:S03]  /*3e80*/  UMOV UR5, 0xffffffff ;  /* 0xffffffff00057882 */ /* 0x000fc60000000000 */
[----:B------:R-:W-:Y:S05]  /*3e90*/  BRA.DIV UR5, `(.L_x_79) ;  /* 0x0000004205987947 */ /* 0x000fea000b800000 */
[----:B------:R-:W-:-:S13]  /*3ea0*/  ELECT P0, URZ, PT ;  /* 0x0000000000ff782f */ /* 0x000fda0003800000 */
.L_x_173:
[----:B------:R-:W-:Y:S05]  /*3eb0*/  @!P0 BRA `(.L_x_78) ;  /* 0x00000000005c8947 */ /* 0x000fea0003800000 */
[----:B-1----:R-:W1:Y:S02]  /*3ec0*/  LDS R4, [UR4+0x10] ;  /* 0x00001004ff047984 */ /* 0x002e640008000800 */
[----:B-1----:R-:W-:-:S04]  /*3ed0*/  SHF.L.U32 R4, R4, 0x1f, RZ ;  /* 0x0000001f04047819 */ /* 0x002fc800000006ff */
[----:B------:R-:W1:Y:S02]  /*3ee0*/  SYNCS.PHASECHK.TRANS64.TRYWAIT P0, [UR4+0x8], R4 ;  /* 0x00000804ff0075a7 */ /* 0x000e640008001104 */
[----:B-1----:R-:W-:Y:S05]  /*3ef0*/  @P0 BRA `(.L_x_80) ;  /* 0x0000000000080947 */ /* 0x002fea0003800000 */
[----:B------:R-:W1:Y:S02]  /*3f00*/  SYNCS.PHASECHK.TRANS64.TRYWAIT P0, [UR4+0x8], R4 ;  /* 0x00000804ff0075a7 */ /* 0x000e640008001104 */
[----:B-1----:R-:W-:Y:S05]  /*3f10*/  @!P0 BRA `(.L_x_81) ;  /* 0x00000040009c8947 */ /* 0x002fea0003800000 */
.L_x_80:
[----:B------:R-:W2:Y:S01]  /*3f20*/  LDS R6, [UR54+0x1f0] ;  /* 0x0001f036ff067984 */ /* 0x000ea20008000800 */
[----:B-1----:R-:W-:Y:S02]  /*3f30*/  HFMA2 R0, -RZ, RZ, 0, 5.9604644775390625e-08 ;  /* 0x00000001ff007431 */ /* 0x002fe400000001ff */
[----:B------:R-:W-:Y:S01]  /*3f40*/  IMAD.MOV.U32 R4, RZ, RZ, 0xffff ;  /* 0x0000ffffff047424 */ /* 0x000fe200078e00ff */
[----:B------:R-:W-:Y:S01]  /*3f50*/  UPRMT UR5, UR17, 0x654, UR6 ;  /* 0x0000065411057896 */ /* 0x000fe20008000006 */
[----:B--2---:R-:W-:-:S03]  /*3f60*/  IMAD.SHL.U32 R5, R6, 0x20, RZ ;  /* 0x0000002006057824 */ /* 0x004fc600078e00ff */
[-C--:B------:R-:W-:Y:S02]  /*3f70*/  SHF.L.U32 R4, R4, R6.reuse, RZ ;  /* 0x0000000604047219 */ /* 0x080fe400000006ff */
[----:B------:R-:W-:Y:S01]  /*3f80*/  SHF.L.U32 R6, R0, R6, RZ ;  /* 0x0000000600067219 */ /* 0x000fe200000006ff */
[----:B------:R2:W-:Y:S04]  /*3f90*/  STS [UR54+0x1f0], R5 ;  /* 0x0001f005ff007988 */ /* 0x0005e80008000836 */
[----:B------:R2:W-:Y:S04]  /*3fa0*/  ATOMS.OR RZ, [UR4+0x14], R4 ;  /* 0x00001404ffff798c */ /* 0x0005e8000b000004 */
[----:B------:R2:W-:Y:S01]  /*3fb0*/  ATOMS.OR RZ, [UR4+0x18], R6 ;  /* 0x00001806ffff798c */ /* 0x0005e2000b000004 */
[----:B------:R-:W-:Y:S03]  /*3fc0*/  SYNCS.ARRIVE.TRANS64.RED.A1T0 RZ, [UR5], RZ ;  /* 0x000000ffffff79a7 */ /* 0x000fe60008100405 */
[----:B------:R2:W-:Y:S01]  /*3fd0*/  ATOMS.XOR RZ, [UR4+0x10], R0 ;  /* 0x00001000ffff798c */ /* 0x0005e2000b800004 */
[----:B------:R-:W-:Y:S05]  /*3fe0*/  BRA `(.L_x_78) ;  /* 0x0000000000107947 */ /* 0x000fea0003800000 */
.L_x_71:
[----:B------:R-:W-:Y:S02]  /*3ff0*/  MOV R0, 0xffffffff ;  /* 0xffffffff00007802 */ /* 0x000fe40000000f00 */
[----:B------:R-:W-:-:S03]  /*4000*/  MOV R4, 0x4030 ;  /* 0x0000403000047802 */ /* 0x000fc60000000f00 */
[----:B------:R1:W-:Y:S04]  /*4010*/  STS [UR54+0x1f0], R0 ;  /* 0x0001f000ff007988 */ /* 0x0003e80008000836 */
[----:B-1---5:R-:W-:Y:S05]  /*4020*/  CALL.REL.NOINC `($__internal_1_$__cuda_sm10x_tcgen05_guardrail_trap_phase_invalid_during_alloc) ;  /* 0x0000004400a47944 */ /* 0x022fea0003c00000 */
.L_x_78:
[----:B------:R-:W-:Y:S05]  /*4030*/  WARPSYNC.ALL ;  /* 0x0000000000007948 */ /* 0x000fea0003800000 */
[----:B------:R-:W3:Y:S01]  /*4040*/  S2UR UR5, SR_CgaCtaId ;  /* 0x00000000000579c3 */ /* 0x000ee20000008800 */
[----:B------:R-:W-:Y:S01]  /*4050*/  UMOV UR4, 0x400 ;  /* 0x0000040000047882 */ /* 0x000fe20000000000 */
[----:B------:R-:W-:-:S06]  /*4060*/  NOP ;  /* 0x0000000000007918 */ /* 0x000fcc0000000000 */
[----:B------:R-:W-:Y:S06]  /*4070*/  BAR.ARV 0x6, 0xa0 ;  /* 0x0182800000007b1d */ /* 0x000fec0000002000 */
[----:B------:R-:W4:Y:S01]  /*4080*/  LDCU UR6, c[0x0][0x38c] ;  /* 0x00007180ff0677ac */ /* 0x000f220008000800 */
[----:B------:R-:W-:Y:S01]  /*4090*/  LOP3.LUT R3, R3, 0xffff, RZ, 0xc0, !PT ;  /* 0x0000ffff03037812 */ /* 0x000fe200078ec0ff */
[----:B-1----:R-:W-:Y:S01]  /*40a0*/  IMAD.MOV.U32 R9, RZ, RZ, 0x1 ;  /* 0x00000001ff097424 */ /* 0x002fe200078e00ff */
[----:B------:R-:W-:Y:S01]  /*40b0*/  LOP3.LUT R2, R2, 0xffff, RZ, 0xc0, !PT ;  /* 0x0000ffff02027812 */ /* 0x000fe200078ec0ff */
[----:B------:R-:W-:Y:S01]  /*40c0*/  IMAD.MOV.U32 R8, RZ, RZ, RZ ;  /* 0x000000ffff087224 */ /* 0x000fe200078e00ff */
[----:B------:R-:W-:Y:S01]  /*40d0*/  R2UR UR10, R3 ;  /* 0x00000000030a72ca */ /* 0x000fe200000e0000 */
[----:B------:R-:W-:Y:S01]  /*40e0*/  UMOV UR19, URZ ;  /* 0x000000ff00137c82 */ /* 0x000fe20008000000 */
[----:B------:R-:W-:-:S02]  /*40f0*/  R2UR UR9, R2 ;  /* 0x00000000020972ca */ /* 0x000fc400000e0000 */
[----:B------:R-:W-:Y:S01]  /*4100*/  CS2R R2, SRZ ;  /* 0x0000000000027805 */ /* 0x000fe2000001ff00 */
[----:B------:R-:W-:Y:S01]  /*4110*/  UMOV UR16, URZ ;  /* 0x000000ff00107c82 */ /* 0x000fe20008000000 */
[----:B---3--:R-:W-:Y:S01]  /*4120*/  ULEA UR5, UR5, UR4, 0x18 ;  /* 0x0000000405057291 */ /* 0x008fe2000f8ec0ff */
[----:B------:R-:W-:Y:S01]  /*4130*/  UMOV UR15, URZ ;  /* 0x000000ff000f7c82 */ /* 0x000fe20008000000 */
[----:B------:R-:W-:Y:S02]  /*4140*/  UISETP.NE.AND UP3, UPT, UR18, URZ, UPT ;  /* 0x000000ff1200728c */ /* 0x000fe4000bf65270 */
[----:B------:R-:W-:Y:S02]  /*4150*/  UIADD3 UR11, UPT, UPT, UR5, 0x2400, URZ ;  /* 0x00002400050b7890 */ /* 0x000fe4000fffe0ff */
[----:B------:R-:W-:-:S03]  /*4160*/  UIADD3 UR12, UPT, UPT, UR5, 0x26400, URZ ;  /* 0x00026400050c7890 */ /* 0x000fc6000fffe0ff */
[----:B--2---:R-:W1:Y:S01]  /*4170*/  LDS R0, [UR5+0x1f0] ;  /* 0x0001f005ff007984 */ /* 0x004e620008000800 */
[----:B----4-:R-:W-:Y:S02]  /*4180*/  UIADD3 UR6, UPT, UPT, UR6, 0x7f, URZ ;  /* 0x0000007f06067890 */ /* 0x010fe4000fffe0ff */
[----:B------:R-:W-:Y:S02]  /*4190*/  USHF.R.U32.HI UR11, URZ, 0x4, UR11 ;  /* 0x00000004ff0b7899 */ /* 0x000fe4000801160b */
[----:B------:R-:W-:Y:S02]  /*41a0*/  USHF.R.S32.HI UR4, URZ, 0x1f, UR6 ;  /* 0x0000001fff047899 */ /* 0x000fe40008011406 */
[----:B------:R-:W-:Y:S02]  /*41b0*/  USHF.R.U32.HI UR12, URZ, 0x4, UR12 ;  /* 0x00000004ff0c7899 */ /* 0x000fe4000801160c */
[----:B------:R-:W-:Y:S02]  /*41c0*/  ULEA.HI UR4, UR4, UR6, URZ, 0x7 ;  /* 0x0000000604047291 */ /* 0x000fe4000f8f38ff */
[----:B------:R-:W-:-:S02]  /*41d0*/  ULOP3.LUT UR11, UR11, 0x3fff, URZ, 0xc0, !UPT ;  /* 0x00003fff0b0b7892 */ /* 0x000fc4000f8ec0ff */
[----:B------:R-:W-:Y:S02]  /*41e0*/  USHF.R.S32.HI UR4, URZ, 0x7, UR4 ;  /* 0x00000007ff047899 */ /* 0x000fe40008011404 */
[----:B------:R-:W-:Y:S02]  /*41f0*/  ULOP3.LUT UR12, UR12, 0x3fff, URZ, 0xc0, !UPT ;  /* 0x00003fff0c0c7892 */ /* 0x000fe4000f8ec0ff */
[----:B------:R-:W-:Y:S01]  /*4200*/  UISETP.LT.AND UP0, UPT, UR4, 0x1, UPT ;  /* 0x000000010400788c */ /* 0x000fe2000bf01270 */
[----:B------:R-:W-:Y:S01]  /*4210*/  UMOV UR28, 0x0 ;  /* 0x00000000001c7882 */ /* 0x000fe20000000000 */
[----:B------:R-:W-:Y:S01]  /*4220*/  UMOV UR29, 0x8100010 ;  /* 0x08100010001d7882 */ /* 0x000fe20000000000 */
[----:B------:R-:W-:Y:S02]  /*4230*/  ULOP3.LUT UR11, UR11, 0x10000, URZ, 0xfc, !UPT ;  /* 0x000100000b0b7892 */ /* 0x000fe4000f8efcff */
[----:B------:R-:W-:Y:S02]  /*4240*/  ULOP3.LUT UR12, UR12, 0x10000, URZ, 0xfc, !UPT ;  /* 0x000100000c0c7892 */ /* 0x000fe4000f8efcff */
[----:B------:R-:W-:Y:S01]  /*4250*/  USEL UR20, UR4, 0x1, !UP0 ;  /* 0x0000000104147887 */ /* 0x000fe2000c000000 */
[----:B------:R-:W-:Y:S01]  /*4260*/  UMOV UR26, 0x0 ;  /* 0x00000000001a7882 */ /* 0x000fe20000000000 */
[----:B------:R-:W-:Y:S01]  /*4270*/  UMOV UR27, 0x8100010 ;  /* 0x08100010001b7882 */ /* 0x000fe20000000000 */
[----:B------:R-:W-:Y:S01]  /*4280*/  UMOV UR24, 0x0 ;  /* 0x0000000000187882 */ /* 0x000fe20000000000 */
[----:B------:R-:W-:Y:S01]  /*4290*/  UMOV UR25, 0x8100010 ;  /* 0x0810001000197882 */ /* 0x000fe20000000000 */
[----:B------:R-:W-:Y:S01]  /*42a0*/  UMOV UR22, 0x0 ;  /* 0x0000000000167882 */ /* 0x000fe20000000000 */
[----:B------:R-:W-:Y:S01]  /*42b0*/  UMOV UR23, 0x8100010 ;  /* 0x0810001000177882 */ /* 0x000fe20000000000 */
[----:B-1----:R-:W-:-:S15]  /*42c0*/  R2UR UR21, R0 ;  /* 0x00000000001572ca */ /* 0x002fde00000e0000 */
.L_x_89:
[C---:B------:R-:W-:Y:S02]  /*42d0*/  LEA R0, R8.reuse, UR5, 0x3 ;  /* 0x0000000508007c11 */ /* 0x040fe4000f8e18ff */
[----:B------:R-:W-:Y:S02]  /*42e0*/  SHF.L.U32 R4, R3, 0x1f, RZ ;  /* 0x0000001f03047819 */ /* 0x000fe400000006ff */
[----:B------:R-:W-:Y:S02]  /*42f0*/  LEA R5, R8, UR5, 0x4 ;  /* 0x0000000508057c11 */ /* 0x000fe4000f8e20ff */
[----:B------:R-:W1:Y:S02]  /*4300*/  SYNCS.PHASECHK.TRANS64.TRYWAIT P0, [R0+URZ+0x140], R4 ;  /* 0x00014004000075a7 */ /* 0x000e6400080011ff */
[----:B-1-34-:R-:W-:Y:S05]  /*4310*/  @!P0 BRA `(.L_x_82) ;  /* 0x0000003c00b48947 */ /* 0x01afea0003800000 */
.L_x_174:
[----:B-1----:R-:W1:Y:S01]  /*4320*/  LDS.128 R4, [R5+0x1d0] ;  /* 0x0001d00005047984 */ /* 0x002e620000000c00 */
[----:B------:R-:W-:Y:S02]  /*4330*/  VIADD R0, R0, 0x150 ;  /* 0x0000015000007836 */ /* 0x000fe40000000000 */
[----:B------:R-:W-:Y:S01]  /*4340*/  VIADD R8, R8, 0x1 ;  /* 0x0000000108087836 */ /* 0x000fe20000000000 */
[----:B------:R-:W-:Y:S01]  /*4350*/  @!PT LDS RZ, [RZ] ;  /* 0x00000000fffff984 */ /* 0x000fe20000000800 */
[----:B------:R-:W-:Y:S01]  /*4360*/  @!PT LDS RZ, [RZ] ;  /* 0x00000000fffff984 */ /* 0x000fe20000000800 */
[----:B------:R-:W-:Y:S01]  /*4370*/  @!PT LDS RZ, [RZ] ;  /* 0x00000000fffff984 */ /* 0x000fe20000000800 */
[----:B------:R-:W-:Y:S01]  /*4380*/  @!PT LDS RZ, [RZ] ;  /* 0x00000000fffff984 */ /* 0x000fe20000000800 */
[----:B------:R2:W-:Y:S06]  /*4390*/  MEMBAR.ALL.CTA ;  /* 0x0000000000007992 */ /* 0x0005ec0000008000 */
[----:B--2---:R-:W2:Y:S01]  /*43a0*/  FENCE.VIEW.ASYNC.S ;  /* 0x00000000000073c6 */ /* 0x004ea20000000000 */
[----:B------:R-:W-:-:S04]  /*43b0*/  PRMT R0, RZ, 0x654, R0 ;  /* 0x00000654ff007816 */ /* 0x000fc80000000000 */
[----:B--2---:R2:W-:Y:S01]  /*43c0*/  SYNCS.ARRIVE.TRANS64.RED.A1T0 RZ, [R0+URZ], RZ ;  /* 0x000000ff00ff79a7 */ /* 0x0045e200081004ff */
[----:B-1----:R-:W-:Y:S01]  /*43d0*/  LOP3.LUT P1, RZ, R6, 0x1, RZ, 0xc0, !PT ;  /* 0x0000000106ff7812 */ /* 0x002fe2000782c0ff */
[----:B--2---:R-:W-:-:S12]  /*43e0*/  BRA.U UP3, `(.L_x_83) ;  /* 0x0000000503087547 */ /* 0x004fd8000b800000 */
[----:B------:R-:W1:Y:S01]  /*43f0*/  LDCU UR6, c[0x0][0x38c] ;  /* 0x00007180ff0677ac */ /* 0x000e620008000800 */
[----:B------:R-:W-:Y:S02]  /*4400*/  PLOP3.LUT P2, PT, PT, PT, PT, 0x80, 0x8 ;  /* 0x000000000008781c */ /* 0x000fe40003f4f070 */
[----:B------:R-:W-:Y:S01]  /*4410*/  SHF.L.U32 R4, R9, 0x1f, RZ ;  /* 0x0000001f09047819 */ /* 0x000fe200000006ff */
[----:B------:R-:W-:Y:S02]  /*4420*/  ULEA UR7, UR19, UR5, 0x3 ;  /* 0x0000000513077291 */ /* 0x000fe4000f8e18ff */
[----:B------:R-:W-:Y:S02]  /*4430*/  ULEA UR8, UR19, UR21, 0x5 ;  /* 0x0000001513087291 */ /* 0x000fe4000f8e28ff */
[----:B-1----:R-:W-:-:S06]  /*4440*/  UISETP.GE.AND UP0, UPT, UR6, 0x1, UPT ;  /* 0x000000010600788c */ /* 0x002fcc000bf06270 */
[----:B------:R-:W-:-:S05]  /*4450*/  PLOP3.LUT P0, PT, PT, PT, UP0, 0x80, 0x8 ;  /* 0x000000000008781c */ /* 0x000fca0003f0f008 */
[----:B------:R-:W-:-:S08]  /*4460*/  @UP0 ULEA UR6, UR16, UR5, 0x3 ;  /* 0x0000000510060291 */ /* 0x000fd0000f8e18ff */
[----:B------:R-:W-:-:S04]  /*4470*/  @P0 SHF.L.U32 R0, R2, 0x1f, RZ ;  /* 0x0000001f02000819 */ /* 0x000fc800000006ff */
[----:B------:R1:W2:Y:S01]  /*4480*/  @P0 SYNCS.PHASECHK.TRANS64.TRYWAIT P2, [UR6], R0 ;  /* 0x00000000ff0005a7 */ /* 0x0002a20008041106 */
[----:B------:R-:W3:Y:S02]  /*4490*/  SYNCS.PHASECHK.TRANS64.TRYWAIT P0, [UR7+0x180], R4 ;  /* 0x00018004ff0075a7 */ /* 0x000ee40008001107 */
[----:B-123--:R-:W-:Y:S05]  /*44a0*/  @!P0 BRA `(.L_x_84) ;  /* 0x0000003c00648947 */ /* 0x00efea0003800000 */
.L_x_176:
[----:B------:R-:W-:Y:S01]  /*44b0*/  UMOV UR14, UR15 ;  /* 0x0000000f000e7c82 */ /* 0x000fe20008000000 */
[----:B------:R-:W-:Y:S05]  /*44c0*/  BRA.U !UP0, `(.L_x_85) ;  /* 0x0000000108c07547 */ /* 0x000fea000b800000 */
[----:B------:R-:W-:Y:S02]  /*44d0*/  UIADD3 UR14, UPT, UPT, UR20, UR15, URZ ;  /* 0x0000000f140e7290 */ /* 0x000fe4000fffe0ff */
[----:B------:R-:W-:Y:S01]  /*44e0*/  UPLOP3.LUT UP2, UPT, UPT, UPT, UPT, 0x40, 0x4 ;  /* 0x000000000004789c */ /* 0x000fe20003f4e870 */
[----:B------:R-:W-:Y:S01]  /*44f0*/  UMOV UR13, UR4 ;  /* 0x00000004000d7c82 */ /* 0x000fe20008000000 */
[----:B------:R-:W-:-:S09]  /*4500*/  UMOV UR46, UR16 ;  /* 0x00000010002e7c82 */ /* 0x000fd20008000000 */
.L_x_88:
[----:B--2---:R-:W-:Y:S01]  /*4510*/  ULEA UR6, UR46, UR5, 0x3 ;  /* 0x000000052e067291 */ /* 0x004fe2000f8e18ff */
[----:B---3--:R-:W-:Y:S11]  /*4520*/  @P2 BRA `(.L_x_86) ;  /* 0x00000000000c2947 */ /* 0x008ff60003800000 */
[----:B-1----:R-:W-:Y:S04]  /*4530*/  SHF.L.U32 R4, R2, 0x1f, RZ ;  /* 0x0000001f02047819 */ /* 0x002fe800000006ff */
[----:B------:R-:W1:Y:S02]  /*4540*/  SYNCS.PHASECHK.TRANS64.TRYWAIT P0, [UR6], R4 ;  /* 0x00000004ff0075a7 */ /* 0x000e640008001106 */
[----:B-1----:R-:W-:Y:S05]  /*4550*/  @!P0 BRA `(.L_x_87) ;  /* 0x0000003c00508947 */ /* 0x002fea0003800000 */
.L_x_86:
[----:B------:R-:W-:Y:S01]  /*4560*/  UISETP.NE.AND UP0, UPT, UR13, 0x1, UPT ;  /* 0x000000010d00788c */ /* 0x000fe2000bf05270 */
[----:B------:R-:W-:Y:S01]  /*4570*/  PLOP3.LUT P2, PT, PT, PT, PT, 0x80, 0x8 ;  /* 0x000000000008781c */ /* 0x000fe20003f4f070 */
[----:B------:R-:W-:Y:S02]  /*4580*/  UIADD3 UR16, UPT, UPT, UR46, 0x1, URZ ;  /* 0x000000012e107890 */ /* 0x000fe4000fffe0ff */
[----:B------:R-:W-:Y:S02]  /*4590*/  ULEA UR32, UR46, UR12, 0x8 ;  /* 0x0000000c2e207291 */ /* 0x000fe4000f8e40ff */
[----:B------:R-:W-:Y:S01]  /*45a0*/  UISETP.NE.AND UP1, UPT, UR16, 0x12, UPT ;  /* 0x000000121000788c */ /* 0x000fe2000bf25270 */
[----:B------:R-:W-:Y:S01]  /*45b0*/  PLOP3.LUT P0, PT, PT, PT, UP0, 0x80, 0x8 ;  /* 0x000000000008781c */ /* 0x000fe20003f0f008 */
[----:B------:R-:W-:Y:S02]  /*45c0*/  UIADD3 UR44, UPT, UPT, UR32, 0x2, URZ ;  /* 0x00000002202c7890 */ /* 0x000fe4000fffe0ff */
[----:B------:R-:W-:Y:S02]  /*45d0*/  USEL UR31, URZ, 0x1, UP1 ;  /* 0x00000001ff1f7887 */ /* 0x000fe40008800000 */
[----:B------:R-:W-:Y:S02]  /*45e0*/  USEL UR16, UR16, URZ, UP1 ;  /* 0x000000ff10107287 */ /* 0x000fe40008800000 */
[----:B------:R-:W-:Y:S02]  /*45f0*/  UIADD3 UR40, UPT, UPT, UR32, 0x4, URZ ;  /* 0x0000000420287890 */ /* 0x000fe4000fffe0ff */
[----:B------:R-:W-:Y:S01]  /*4600*/  @UP0 ULEA UR30, UR16, UR5, 0x3 ;  /* 0x00000005101e0291 */ /* 0x000fe2000f8e18ff */
[----:B------:R-:W-:Y:S01]  /*4610*/  LOP3.LUT R2, R2, UR31, RZ, 0x3c, !PT ;  /* 0x0000001f02027c12 */ /* 0x000fe2000f8e3cff */
[----:B------:R-:W-:Y:S02]  /*4620*/  UIADD3 UR36, UPT, UPT, UR32, 0x6, URZ ;  /* 0x0000000620247890 */ /* 0x000fe4000fffe0ff */
[----:B------:R-:W-:Y:S01]  /*4630*/  UIADD3 UR6, UPT, UPT, UR6, 0x90, URZ ;  /* 0x0000009006067890 */ /* 0x000fe2000fffe0ff */
[----:B-1----:R-:W-:Y:S01]  /*4640*/  @P0 SHF.L.U32 R0, R2, 0x1f, RZ ;  /* 0x0000001f02000819 */ /* 0x002fe200000006ff */
[----:B------:R-:W-:Y:S02]  /*4650*/  UIADD3 UR15, UPT, UPT, UR15, 0x1, URZ ;  /* 0x000000010f0f7890 */ /* 0x000fe4000fffe0ff */
[----:B------:R-:W-:Y:S01]  /*4660*/  UIADD3 UR13, UPT, UPT, UR13, -0x1, URZ ;  /* 0xffffffff0d0d7890 */ /* 0x000fe2000fffe0ff */
[----:B------:R2:W3:Y:S01]  /*4670*/  @P0 SYNCS.PHASECHK.TRANS64.TRYWAIT P2, [UR30], R0 ;  /* 0x00000000ff0005a7 */ /* 0x0004e2000804111e */
[----:B------:R-:W-:Y:S02]  /*4680*/  ULEA UR30, UR46, UR11, 0x9 ;  /* 0x0000000b2e1e7291 */ /* 0x000fe4000f8e48ff */
[----:B------:R-:W-:Y:S02]  /*4690*/  UISETP.NE.AND UP0, UPT, UR15, UR14, UPT ;  /* 0x0000000e0f00728c */ /* 0x000fe4000bf05270 */
[----:B------:R-:W-:Y:S02]  /*46a0*/  UIADD3 UR42, UPT, UPT, UR30, 0x2, URZ ;  /* 0x000000021e2a7890 */ /* 0x000fe4000fffe0ff */
[----:B------:R-:W-:Y:S02]  /*46b0*/  UIADD3 UR38, UPT, UPT, UR30, 0x4, URZ ;  /* 0x000000041e267890 */ /* 0x000fe4000fffe0ff */
[----:B------:R-:W-:Y:S01]  /*46c0*/  UIADD3 UR34, UPT, UPT, UR30, 0x6, URZ ;  /* 0x000000061e227890 */ /* 0x000fe2000fffe0ff */
[----:B------:R-:W-:Y:S01]  /*46d0*/  UMOV UR33, 0x40004040 ;  /* 0x4000404000217882 */ /* 0x000fe20000000000 */
[----:B------:R-:W-:Y:S01]  /*46e0*/  UMOV UR31, 0x40004040 ;  /* 0x40004040001f7882 */ /* 0x000fe20000000000 */
[----:B------:R-:W-:Y:S01]  /*46f0*/  UMOV UR45, 0x40004040 ;  /* 0x40004040002d7882 */ /* 0x000fe20000000000 */
[----:B------:R2:W-:Y:S01]  /*4700*/  UTCQMMA.2CTA gdesc[UR30], gdesc[UR32], tmem[UR8], tmem[UR28], idesc[UR29], UP2 ;  /* 0x00ff1c201e0075ea */ /* 0x0005e20009200308 */
[----:B------:R-:W-:Y:S01]  /*4710*/  UPLOP3.LUT UP2, UPT, UPT, UPT, UPT, 0x80, 0x8 ;  /* 0x000000000008789c */ /* 0x000fe20003f4f070 */
[----:B------:R-:W-:Y:S01]  /*4720*/  UMOV UR43, 0x40004040 ;  /* 0x40004040002b7882 */ /* 0x000fe20000000000 */
[----:B------:R-:W-:Y:S01]  /*4730*/  UMOV UR41, 0x40004040 ;  /* 0x4000404000297882 */ /* 0x000fe20000000000 */
[----:B------:R2:W-:Y:S01]  /*4740*/  UTCQMMA.2CTA gdesc[UR42], gdesc[UR44], tmem[UR8], tmem[UR26], idesc[UR27], UPT ;  /* 0x00ff1a2c2a0075ea */ /* 0x0005e2000ba00308 */
[----:B------:R-:W-:Y:S01]  /*4750*/  UMOV UR39, 0x40004040 ;  /* 0x4000404000277882 */ /* 0x000fe20000000000 */
[----:B------:R-:W-:Y:S01]  /*4760*/  UMOV UR37, 0x40004040 ;  /* 0x4000404000257882 */ /* 0x000fe20000000000 */
[----:B------:R-:W-:Y:S01]  /*4770*/  UMOV UR35, 0x40004040 ;  /* 0x4000404000237882 */ /* 0x000fe20000000000 */
[----:B------:R2:W-:Y:S01]  /*4780*/  UTCQMMA.2CTA gdesc[UR38], gdesc[UR40], tmem[UR8], tmem[UR24], idesc[UR25], UPT ;  /* 0x00ff1828260075ea */ /* 0x0005e2000ba00308 */
[----:B------:R2:W-:Y:S01]  /*4790*/  UTCQMMA.2CTA gdesc[UR34], gdesc[UR36], tmem[UR8], tmem[UR22], idesc[UR23], UPT ;  /* 0x00ff1624220075ea */ /* 0x0005e2000ba00308 */
[----:B------:R2:W-:Y:S01]  /*47a0*/  UTCBAR.2CTA.MULTICAST [UR6], URZ, UR10 ;  /* 0x000000ff060073e9 */ /* 0x0005e2000820080a */
[----:B------:R-:W-:Y:S01]  /*47b0*/  UMOV UR46, UR16 ;  /* 0x00000010002e7c82 */ /* 0x000fe20008000000 */
[----:B------:R-:W-:Y:S05]  /*47c0*/  BRA.U UP0, `(.L_x_88) ;  /* 0xfffffffd00507547 */ /* 0x000fea000b83ffff */
.L_x_85:
[----:B------:R-:W-:Y:S01]  /*47d0*/  UIADD3 UR7, UPT, UPT, UR7, 0x160, URZ ;  /* 0x0000016007077890 */ /* 0x000fe2000fffe0ff */
[----:B------:R-:W-:-:S08]  /*47e0*/  UMOV UR15, UR14 ;  /* 0x0000000e000f7c82 */ /* 0x000fd00008000000 */
[----:B------:R4:W-:Y:S01]  /*47f0*/  UTCBAR.2CTA.MULTICAST [UR7], URZ, UR9 ;  /* 0x000000ff070073e9 */ /* 0x0009e20008200809 */
[----:B------:R-:W-:Y:S02]  /*4800*/  NOP ;  /* 0x0000000000007918 */ /* 0x000fe40000000000 */
.L_x_83:
[----:B------:R-:W-:Y:S01]  /*4810*/  UIADD3 UR19, UPT, UPT, UR19, 0x1, URZ ;  /* 0x0000000113137890 */ /* 0x000fe2000fffe0ff */
[----:B------:R-:W-:-:S03]  /*4820*/  ISETP.NE.AND P0, PT, R8, 0x2, PT ;  /* 0x000000020800780c */ /* 0x000fc60003f05270 */
[----:B------:R-:W-:Y:S01]  /*4830*/  UISETP.NE.AND UP0, UPT, UR19, 0x4, UPT ;  /* 0x000000041300788c */ /* 0x000fe2000bf05270 */
[----:B-12---:R-:W-:Y:S02]  /*4840*/  SEL R0, RZ, 0x1, P0 ;  /* 0x00000001ff007807 */ /* 0x006fe40000000000 */
[----:B------:R-:W-:Y:S01]  /*4850*/  SEL R8, R8, RZ, P0 ;  /* 0x000000ff08087207 */ /* 0x000fe20000000000 */
[----:B------:R-:W-:Y:S01]  /*4860*/  USEL UR6, URZ, 0x1, UP0 ;  /* 0x00000001ff067887 */ /* 0x000fe20008000000 */
[----:B------:R-:W-:Y:S01]  /*4870*/  LOP3.LUT R3, R3, R0, RZ, 0x3c, !PT ;  /* 0x0000000003037212 */ /* 0x000fe200078e3cff */
[----:B------:R-:W-:-:S04]  /*4880*/  USEL UR19, UR19, URZ, UP0 ;  /* 0x000000ff13137287 */ /* 0x000fc80008000000 */
[----:B------:R-:W-:Y:S01]  /*4890*/  LOP3.LUT R9, R9, UR6, RZ, 0x3c, !PT ;  /* 0x0000000609097c12 */ /* 0x000fe2000f8e3cff */
[----:B------:R-:W-:Y:S07]  /*48a0*/  @P1 BRA `(.L_x_89) ;  /* 0xfffffff800881947 */ /* 0x000fee000383ffff */
[----:B------:R-:W1:Y:S01]  /*48b0*/  S2UR UR4, SR_CgaCtaId ;  /* 0x00000000000479c3 */ /* 0x000e620000008800 */
[----:B------:R-:W-:Y:S01]  /*48c0*/  ELECT P0, URZ, PT ;  /* 0x0000000000ff782f */ /* 0x000fe20003800000 */
[----:B------:R-:W-:Y:S01]  /*48d0*/  HFMA2 R0, -RZ, RZ, 0, 5.9604644775390625e-08 ;  /* 0x00000001ff007431 */ /* 0x000fe200000001ff */
[----:B------:R-:W-:-:S05]  /*48e0*/  UMOV UR6, 0x40 ;  /* 0x0000004000067882 */ /* 0x000fca0000000000 */
[----:B------:R-:W-:Y:S01]  /*48f0*/  UVIRTCOUNT.DEALLOC.SMPOOL 0x80 ;  /* 0x000000800000784c */ /* 0x000fe20000000000 */
[----:B------:R-:W-:Y:S02]  /*4900*/  UISETP.NE.AND UP1, UPT, UR18, URZ, UPT ;  /* 0x000000ff1200728c */ /* 0x000fe4000bf25270 */
[----:B-1----:R-:W-:-:S09]  /*4910*/  ULEA UR4, UR4, UR6, 0x18 ;  /* 0x0000000604047291 */ /* 0x002fd2000f8ec0ff */
[----:B------:R1:W-:Y:S01]  /*4920*/  @P0 STS.U8 [UR4+0x1c], R0 ;  /* 0x00001c00ff000988 */ /* 0x0003e20008000004 */
[----:B------:R-:W-:Y:S05]  /*4930*/  BRA.U UP1, `(.L_x_90) ;  /* 0x0000000101a07547 */ /* 0x000fea000b800000 */
[----:B------:R-:W-:Y:S01]  /*4940*/  UIADD3 UR6, UPT, UPT, UR5, 0x180, URZ ;  /* 0x0000018005067890 */ /* 0x000fe2000fffe0ff */
[----:B------:R-:W-:-:S03]  /*4950*/  SHF.L.U32 R2, R9, 0x1f, RZ ;  /* 0x0000001f09027819 */ /* 0x000fc600000006ff */
[----:B----4-:R-:W-:-:S09]  /*4960*/  ULEA UR7, UR19, UR6, 0x3 ;  /* 0x0000000613077291 */ /* 0x010fd2000f8e18ff */
[----:B------:R-:W2:Y:S02]  /*4970*/  SYNCS.PHASECHK.TRANS64.TRYWAIT P0, [UR7], R2 ;  /* 0x00000002ff0075a7 */ /* 0x000ea40008001107 */
[----:B--2---:R-:W-:Y:S05]  /*4980*/  @!P0 BRA `(.L_x_91) ;  /* 0x00000038005c8947 */ /* 0x004fea0003800000 */
.L_x_179:
        /* <DEDUP_REMOVED lines=9> */
.L_x_181:
        /* <DEDUP_REMOVED lines=9> */
.L_x_183:
[----:B------:R-:W-:-:S04]  /*4ab0*/  UIADD3 UR8, UPT, UPT, UR8, 0x1, URZ ;  /* 0x0000000108087890 */ /* 0x000fc8000fffe0ff */
[----:B------:R-:W-:-:S04]  /*4ac0*/  UISETP.NE.AND UP0, UPT, UR8, 0x4, UPT ;  /* 0x000000040800788c */ /* 0x000fc8000bf05270 */
[----:B------:R-:W-:Y:S02]  /*4ad0*/  USEL UR7, URZ, 0x1, UP0 ;  /* 0x00000001ff077887 */ /* 0x000fe40008000000 */
[----:B------:R-:W-:-:S04]  /*4ae0*/  USEL UR8, UR8, URZ, UP0 ;  /* 0x000000ff08087287 */ /* 0x000fc80008000000 */
[----:B------:R-:W-:Y:S01]  /*4af0*/  ULEA UR8, UR8, UR6, 0x3 ;  /* 0x0000000608087291 */ /* 0x000fe2000f8e18ff */
[----:B------:R-:W-:-:S04]  /*4b00*/  LOP3.LUT R2, R2, UR7, RZ, 0x3c, !PT ;  /* 0x0000000702027c12 */ /* 0x000fc8000f8e3cff */
[----:B------:R-:W-:Y:S01]  /*4b10*/  SHF.L.U32 R2, R2, 0x1f, RZ ;  /* 0x0000001f02027819 */ /* 0x000fe200000006ff */
[----:B-1----:R-:W-:-:S04]  /*4b20*/  IMAD.U32 R0, RZ, RZ, UR8 ;  /* 0x00000008ff007e24 */ /* 0x002fc8000f8e00ff */
[----:B------:R1:W2:Y:S03]  /*4b30*/  SYNCS.PHASECHK.TRANS64.TRYWAIT P0, [R0+URZ], R2 ;  /* 0x00000002000075a7 */ /* 0x0002a600080011ff */
[----:B--2---:R-:W-:Y:S05]  /*4b40*/  @!P0 NANOSLEEP.SYNCS 0x989680 ;  /* 0x009896800000895d */ /* 0x004fea0003900000 */
[----:B------:R-:W2:Y:S02]  /*4b50*/  @!P0 SYNCS.PHASECHK.TRANS64 P0, [R0+URZ], R2 ;  /* 0x00000002000085a7 */ /* 0x000ea400080010ff */
[----:B--2---:R-:W-:Y:S05]  /*4b60*/  @P0 BRA `(.L_x_94) ;  /* 0x0000000000200947 */ /* 0x004fea0003800000 */
.L_x_95:
[----:B--2---:R2:W4:Y:S02]  /*4b70*/  SYNCS.PHASECHK.TRANS64.TRYWAIT P0, [R0+URZ], R2 ;  /* 0x00000002000075a7 */ /* 0x00452400080011ff */
[----:B----4-:R-:W-:Y:S05]  /*4b80*/  @!P0 NANOSLEEP.SYNCS 0x989680 ;  /* 0x009896800000895d */ /* 0x010fea0003900000 */
[----:B------:R-:W4:Y:S02]  /*4b90*/  @!P0 SYNCS.PHASECHK.TRANS64 P0, [R0+URZ], R2 ;  /* 0x00000002000085a7 */ /* 0x000f2400080010ff */
[----:B----4-:R-:W-:Y:S05]  /*4ba0*/  @!P0 BRA `(.L_x_95) ;  /* 0xfffffffc00f08947 */ /* 0x010fea000383ffff */
[----:B------:R-:W-:Y:S05]  /*4bb0*/  BRA `(.L_x_94) ;  /* 0x00000000000c7947 */ /* 0x000fea0003800000 */
.L_x_90:
[----:B------:R-:W-:-:S04]  /*4bc0*/  UIADD3 UR6, UPT, UPT, UR5, 0x1c0, URZ ;  /* 0x000001c005067890 */ /* 0x000fc8000fffe0ff */
[----:B------:R-:W-:-:S09]  /*4bd0*/  UPRMT UR6, UR17, 0x654, UR6 ;  /* 0x0000065411067896 */ /* 0x000fd20008000006 */
[----:B------:R-:W-:Y:S03]  /*4be0*/  SYNCS.ARRIVE.TRANS64.RED.A1T0 RZ, [UR6], RZ ;  /* 0x000000ffffff79a7 */ /* 0x000fe60008100406 */
.L_x_94:
[----:B-12---:R-:W-:Y:S01]  /*4bf0*/  SHF.L.U32 R2, RZ, 0x1f, RZ ;  /* 0x0000001fff027819 */ /* 0x006fe200000006ff */
[----:B------:R-:W-:Y:S01]  /*4c00*/  UIADD3 UR6, UPT, UPT, UR5, 0x1c0, URZ ;  /* 0x000001c005067890 */ /* 0x000fe2000fffe0ff */
[----:B------:R-:W-:Y:S02]  /*4c10*/  PLOP3.LUT P0, PT, PT, PT, UP1, 0x80, 0x8 ;  /* 0x000000000008781c */ /* 0x000fe40003f0f018 */
[----:B------:R-:W1:Y:S02]  /*4c20*/  SYNCS.PHASECHK.TRANS64.TRYWAIT P1, [UR5+0x1c0], R2 ;  /* 0x0001c002ff0075a7 */ /* 0x000e640008021105 */
[----:B-1----:R-:W-:Y:S09]  /*4c30*/  @!P1 BRA `(.L_x_96) ;  /* 0x0000003400f89947 */ /* 0x002ff20003800000 */
.L_x_185:
[----:B------:R-:W-:Y:S01]  /*4c40*/  @!UP1 UPRMT UR6, UR17, 0x654, UR6 ;  /* 0x0000065411069896 */ /* 0x000fe20008000006 */
[----:B------:R-:W-:Y:S01]  /*4c50*/  UMOV UR8, 0xffff ;  /* 0x0000ffff00087882 */ /* 0x000fe20000000000 */
[----:B------:R-:W-:-:S07]  /*4c60*/  UMOV UR5, 0x1 ;  /* 0x0000000100057882 */ /* 0x000fce0000000000 */
[----:B------:R-:W-:Y:S01]  /*4c70*/  @!P0 SYNCS.ARRIVE.TRANS64.RED.A1T0 RZ, [UR6], RZ ;  /* 0x000000ffffff89a7 */ /* 0x000fe20008100406 */
[----:B------:R-:W-:Y:S01]  /*4c80*/  NOP ;  /* 0x0000000000007918 */ /* 0x000fe20000000000 */
[----:B-1----:R-:W1:Y:S01]  /*4c90*/  LDS R0, [UR4+0x14] ;  /* 0x00001404ff007984 */ /* 0x002e620008000800 */
[----:B------:R-:W-:-:S04]  /*4ca0*/  ULOP3.LUT UR6, UR21, 0xffff, URZ, 0xc0, !UPT ;  /* 0x0000ffff15067892 */ /* 0x000fc8000f8ec0ff */
[----:B------:R-:W-:-:S04]  /*4cb0*/  USHF.R.U32.HI UR6, URZ, 0x5, UR6 ;  /* 0x00000005ff067899 */ /* 0x000fc80008011606 */
[----:B------:R-:W-:Y:S02]  /*4cc0*/  USHF.L.U32 UR8, UR8, UR6, URZ ;  /* 0x0000000608087299 */ /* 0x000fe400080006ff */
[----:B------:R-:W-:-:S04]  /*4cd0*/  USHF.L.U32 UR5, UR5, UR6, URZ ;  /* 0x0000000605057299 */ /* 0x000fc800080006ff */
[----:B-1----:R-:W-:-:S04]  /*4ce0*/  LOP3.LUT R0, R0, UR8, RZ, 0xc0, !PT ;  /* 0x0000000800007c12 */ /* 0x002fc8000f8ec0ff */
[----:B------:R-:W-:-:S13]  /*4cf0*/  ISETP.NE.AND P0, PT, R0, UR8, PT ;  /* 0x0000000800007c0c */ /* 0x000fda000bf05270 */
[----:B------:R-:W-:Y:S05]  /*4d00*/  @P0 BRA `(.L_x_97) ;  /* 0x0000000000580947 */ /* 0x000fea0003800000 */
[----:B------:R-:W1:Y:S02]  /*4d10*/  LDS R0, [UR4+0x18] ;  /* 0x00001804ff007984 */ /* 0x000e640008000800 */
[----:B-1----:R-:W-:-:S04]  /*4d20*/  LOP3.LUT R0, R0, UR5, RZ, 0xc0, !PT ;  /* 0x0000000500007c12 */ /* 0x002fc8000f8ec0ff */
[----:B------:R-:W-:-:S13]  /*4d30*/  ISETP.NE.AND P0, PT, R0, UR5, PT ;  /* 0x0000000500007c0c */ /* 0x000fda000bf05270 */
[----:B------:R-:W-:Y:S05]  /*4d40*/  @P0 BRA `(.L_x_98) ;  /* 0x00000000003c0947 */ /* 0x000fea0003800000 */
[----:B------:R-:W1:Y:S01]  /*4d50*/  S2R R2, SR_LANEID ;  /* 0x0000000000027919 */ /* 0x000e620000000000 */
[----:B------:R-:W-:Y:S01]  /*4d60*/  ULOP3.LUT UR8, URZ, UR8, URZ, 0x33, !UPT ;  /* 0x00000008ff087292 */ /* 0x000fe2000f8e33ff */
[----:B----4-:R-:W-:Y:S02]  /*4d70*/  VOTEU.ANY UR7, UPT, PT ;  /* 0x0000000000077886 */ /* 0x010fe400038e0100 */
[----:B------:R-:W-:-:S03]  /*4d80*/  UFLO.U32 UR7, UR7 ;  /* 0x00000007000772bd */ /* 0x000fc600080e0000 */
[----:B------:R-:W-:-:S04]  /*4d90*/  IMAD.U32 R0, RZ, RZ, UR8 ;  /* 0x00000008ff007e24 */ /* 0x000fc8000f8e00ff */
[----:B------:R2:W4:Y:S02]  /*4da0*/  REDUX UR6, R0 ;  /* 0x00000000000673c4 */ /* 0x0005240000000000 */
[----:B------:R1:W-:Y:S02]  /*4db0*/  UTCATOMSWS.AND URZ, UR8 ;  /* 0x0000000800ff79e3 */ /* 0x0003e40008000000 */
[----:B-1----:R-:W-:Y:S02]  /*4dc0*/  ISETP.EQ.U32.AND P0, PT, R2, UR7, PT ;  /* 0x0000000702007c0c */ /* 0x002fe4000bf02070 */
[----:B--2---:R-:W-:Y:S02]  /*4dd0*/  LOP3.LUT R0, RZ, UR5, RZ, 0x33, !PT ;  /* 0x00000005ff007c12 */ /* 0x004fe4000f8e33ff */
[----:B----4-:R-:W-:Y:S02]  /*4de0*/  MOV R2, UR6 ;  /* 0x0000000600027c02 */ /* 0x010fe40008000f00 */
[----:B------:R-:W1:Y:S07]  /*4df0*/  REDUX UR5, R0 ;  /* 0x00000000000573c4 */ /* 0x000e6e0000000000 */
[----:B------:R2:W-:Y:S01]  /*4e00*/  @P0 ATOMS.AND RZ, [UR4+0x14], R2 ;  /* 0x00001402ffff098c */ /* 0x0005e2000a800004 */
[----:B-1----:R-:W-:-:S05]  /*4e10*/  IMAD.U32 R0, RZ, RZ, UR5 ;  /* 0x00000005ff007e24 */ /* 0x002fca000f8e00ff */
[----:B------:R2:W-:Y:S01]  /*4e20*/  @P0 ATOMS.AND RZ, [UR4+0x18], R0 ;  /* 0x00001800ffff098c */ /* 0x0005e2000a800004 */
[----:B------:R-:W-:Y:S05]  /*4e30*/  BRA `(.L_x_99) ;  /* 0x0000000000147947 */ /* 0x000fea0003800000 */
.L_x_98:
[----:B------:R-:W-:Y:S02]  /*4e40*/  MOV R2, 0x4e60 ;  /* 0x00004e6000027802 */ /* 0x000fe40000000f00 */
[----:B---345:R-:W-:Y:S05]  /*4e50*/  CALL.REL.NOINC `($__internal_0_$__cuda_sm10x_tcgen05_guardrail_trap_col_being_dealloced_not_returned_by_alloc) ;  /* 0x00000038000c7944 */ /* 0x038fea0003c00000 */
[----:B------:R-:W-:Y:S05]  /*4e60*/  BRA `(.L_x_99) ;  /* 0x0000000000087947 */ /* 0x000fea0003800000 */
.L_x_97:
[----:B------:R-:W-:Y:S02]  /*4e70*/  MOV R2, 0x4e90 ;  /* 0x00004e9000027802 */ /* 0x000fe40000000f00 */
[----:B---345:R-:W-:Y:S05]  /*4e80*/  CALL.REL.NOINC `($__internal_2_$__cuda_sm10x_tcgen05_guardrail_trap_unallocated_columns_being_dealloced) ;  /* 0x0000003800187944 */ /* 0x038fea0003c00000 */
.L_x_99:
[----:B------:R-:W-:Y:S01]  /*4e90*/  NOP ;  /* 0x0000000000007918 */ /* 0x000fe20000000000 */
[----:B------:R-:W-:Y:S05]  /*4ea0*/  EXIT ;  /* 0x000000000000794d */ /* 0x000fea0003800000 */
.L_x_70:
[----:B------:R-:W-:-:S09]  /*4eb0*/  UISETP.NE.OR UP0, UPT, UR11, 0x3, !UP3 ;  /* 0x000000030b00788c */ /* 0x000fd2000df05670 */
[----:B------:R-:W-:Y:S05]  /*4ec0*/  BRA.U UP0, `(.L_x_100) ;  /* 0x0000000900e87547 */ /* 0x000fea000b800000 */
[----:B------:R-:W1:Y:S01]  /*4ed0*/  LDCU UR25, c[0x0][0x370] ;  /* 0x00006e00ff1977ac */ /* 0x000e620008000800 */
[----:B------:R-:W2:Y:S01]  /*4ee0*/  LDC.64 R16, c[0x0][0x348] ;  /* 0x0000d200ff107b82 */ /* 0x000ea20000000a00 */
[----:B------:R-:W-:Y:S02]  /*4ef0*/  HFMA2 R13, -RZ, RZ, 0, 0 ;  /* 0x00000000ff0d7431 */ /* 0x000fe400000001ff */
[----:B------:R-:W-:Y:S01]  /*4f00*/  IMAD.MOV.U32 R15, RZ, RZ, 0x1 ;  /* 0x00000001ff0f7424 */ /* 0x000fe200078e00ff */
[----:B------:R-:W1:Y:S01]  /*4f10*/  LDCU.128 UR20, c[0x0][0xb10] ;  /* 0x00016200ff1477ac */ /* 0x000e620008000c00 */
[----:B------:R-:W-:Y:S01]  /*4f20*/  IMAD.MOV.U32 R14, RZ, RZ, RZ ;  /* 0x000000ffff0e7224 */ /* 0x000fe200078e00ff */
[----:B------:R-:W-:Y:S01]  /*4f30*/  MOV R12, 0x1000 ;  /* 0x00001000000c7802 */ /* 0x000fe20000000f00 */
[----:B------:R-:W3:Y:S01]  /*4f40*/  LDCU UR24, c[0x0][0x374] ;  /* 0x00006e80ff1877ac */ /* 0x000ee20008000800 */
[----:B------:R-:W4:Y:S01]  /*4f50*/  LDC.64 R2, c[0x0][0x888] ;  /* 0x00022200ff027b82 */ /* 0x000f220000000a00 */
[----:B------:R-:W3:Y:S01]  /*4f60*/  LDCU UR13, c[0x0][0xb0c] ;  /* 0x00016180ff0d77ac */ /* 0x000ee20008000800 */
[----:B------:R-:W3:Y:S06]  /*4f70*/  LDCU UR18, c[0x0][0xb20] ;  /* 0x00016400ff1277ac */ /* 0x000eec0008000800 */
[----:B------:R-:W2:Y:S01]  /*4f80*/  LDC.64 R4, c[0x0][0x890] ;  /* 0x00022400ff047b82 */ /* 0x000ea20000000a00 */
[----:B------:R-:W3:Y:S01]  /*4f90*/  LDCU UR4, c[0x0][0xb30] ;  /* 0x00016600ff0477ac */ /* 0x000ee20008000800 */
[----:B------:R-:W-:Y:S01]  /*4fa0*/  UMOV UR19, 0x400 ;  /* 0x0000040000137882 */ /* 0x000fe20000000000 */
[----:B------:R-:W-:-:S02]  /*4fb0*/  UISETP.GE.AND UP0, UPT, UR37, 0x1, UPT ;  /* 0x000000012500788c */ /* 0x000fc4000bf06270 */
[----:B------:R-:W-:Y:S02]  /*4fc0*/  ULEA UR19, UR54, UR19, 0x18 ;  /* 0x0000001336137291 */ /* 0x000fe4000f8ec0ff */
[----:B------:R-:W-:Y:S02]  /*4fd0*/  UP2UR UR5, UPR, URZ, 0x1 ;  /* 0x00000001ff057883 */ /* 0x000fe40008000000 */
[----:B-1----:R-:W-:Y:S02]  /*4fe0*/  UIMAD.WIDE.U32 UR10, UR25, UR20, URZ ;  /* 0x00000014190a72a5 */ /* 0x002fe4000f8e00ff */
[----:B------:R-:W-:Y:S02]  /*4ff0*/  UIADD3 UR5, UPT, UPT, UR19, 0x120, URZ ;  /* 0x0000012013057890 */ /* 0x000fe4000fffe0ff */
[----:B---3--:R-:W-:Y:S02]  /*5000*/  UIMAD.WIDE.U32 UR8, UR24, UR23, URZ ;  /* 0x00000017180872a5 */ /* 0x008fe4000f8e00ff */
[----:B------:R-:W-:-:S02]  /*5010*/  UPLOP3.LUT UP3, UPT, UPT, UPT, UPT, 0x40, 0x4 ;  /* 0x000000000004789c */ /* 0x000fc40003f6e870 */
[----:B------:R-:W-:Y:S01]  /*5020*/  UISETP.NE.AND UP4, UPT, UR37, 0x1, UPT ;  /* 0x000000012500788c */ /* 0x000fe2000bf85270 */
[----:B------:R-:W1:Y:S01]  /*5030*/  LDCU.64 UR6, c[0x0][0xb28] ;  /* 0x00016500ff0677ac */ /* 0x000e620008000a00 */
[----:B------:R-:W-:Y:S02]  /*5040*/  UISETP.NE.AND UP6, UPT, UR13, 0x1, UPT ;  /* 0x000000010d00788c */ /* 0x000fe4000bfc5270 */
[----:B------:R-:W-:Y:S02]  /*5050*/  UISETP.NE.AND UP5, UPT, UR22, 0x1, UPT ;  /* 0x000000011600788c */ /* 0x000fe4000bfa5270 */
[----:B------:R-:W-:Y:S02]  /*5060*/  UPRMT UR54, UR54, 0x654, UR5 ;  /* 0x0000065436367896 */ /* 0x000fe40008000005 */
[----:B------:R-:W-:Y:S02]  /*5070*/  USHF.R.U32.HI UR28, URZ, UR21, UR11 ;  /* 0x00000015ff1c7299 */ /* 0x000fe4000801160b */
[----:B------:R-:W-:-:S02]  /*5080*/  USHF.R.U32.HI UR27, URZ, UR18, UR9 ;  /* 0x00000012ff1b7299 */ /* 0x000fc40008011609 */
[----:B------:R-:W-:-:S11]  /*5090*/  UISETP.NE.AND UP2, UPT, UR4, 0x1, UPT ;  /* 0x000000010400788c */ /* 0x000fd6000bf45270 */
.L_x_108:
[C---:B------:R-:W-:Y:S02]  /*50a0*/  LEA R7, R14.reuse, UR19, 0x3 ;  /* 0x000000130e077c11 */ /* 0x040fe4000f8e18ff */
[----:B------:R-:W-:Y:S02]  /*50b0*/  SHF.L.U32 R0, R13, 0x1f, RZ ;  /* 0x0000001f0d007819 */ /* 0x000fe400000006ff */
[----:B------:R-:W-:Y:S02]  /*50c0*/  LEA R8, R14, UR19, 0x4 ;  /* 0x000000130e087c11 */ /* 0x000fe4000f8e20ff */
[----:B---3--:R-:W3:Y:S02]  /*50d0*/  SYNCS.PHASECHK.TRANS64.TRYWAIT P0, [R7+URZ+0x140], R0 ;  /* 0x00014000070075a7 */ /* 0x008ee400080011ff */
[----:B---3--:R-:W-:Y:S05]  /*50e0*/  @!P0 BRA `(.L_x_101) ;  /* 0x0000003000e48947 */ /* 0x008fea0003800000 */
.L_x_186:
[----:B------:R-:W1:Y:S01]  /*50f0*/  LDS.128 R8, [R8+0x1d0] ;  /* 0x0001d00008087984 */ /* 0x000e620000000c00 */
[----:B------:R-:W-:Y:S01]  /*5100*/  UISETP.GE.AND UP0, UPT, UR37, 0x1, UPT ;  /* 0x000000012500788c */ /* 0x000fe2000bf06270 */
[----:B------:R-:W-:Y:S01]  /*5110*/  @!PT LDS RZ, [RZ] ;  /* 0x00000000fffff984 */ /* 0x000fe20000000800 */
[----:B------:R-:W-:Y:S01]  /*5120*/  @!PT LDS RZ, [RZ] ;  /* 0x00000000fffff984 */ /* 0x000fe20000000800 */
[----:B------:R-:W-:Y:S01]  /*5130*/  @!PT LDS RZ, [RZ] ;  /* 0x00000000fffff984 */ /* 0x000fe20000000800 */
[----:B------:R-:W-:Y:S01]  /*5140*/  @!PT LDS RZ, [RZ] ;  /* 0x00000000fffff984 */ /* 0x000fe20000000800 */
[----:B------:R2:W-:Y:S06]  /*5150*/  MEMBAR.ALL.CTA ;  /* 0x0000000000007992 */ /* 0x0005ec0000008000 */
[----:B--2---:R-:W2:Y:S01]  /*5160*/  FENCE.VIEW.ASYNC.S ;  /* 0x00000000000073c6 */ /* 0x004ea20000000000 */
[----:B-1----:R-:W-:Y:S11]  /*5170*/  LOP3.LUT P0, RZ, R10, 0x1, RZ, 0xc0, !PT ;  /* 0x000000010aff7812 */ /* 0x002ff6000780c0ff */
[----:B------:R-:W-:Y:S02]  /*5180*/  @!UPT UIADD3 URZ, UPT, UPT, URZ, URZ, URZ ;  /* 0x000000fffffff290 */ /* 0x000fe4000fffe0ff */
[----:B--2---:R-:W-:Y:S01]  /*5190*/  VOTEU.ANY UP1, P0 ;  /* 0x0000000000ff7886 */ /* 0x004fe20000020100 */
[----:B------:R-:W-:Y:S11]  /*51a0*/  PLOP3.LUT P0, PT, PT, PT, UP1, 0x80, 0x8 ;  /* 0x000000000008781c */ /* 0x000ff60003f0f018 */
[----:B------:R-:W-:Y:S02]  /*51b0*/  @!UPT UIADD3 URZ, UPT, UPT, URZ, URZ, URZ ;  /* 0x000000fffffff290 */ /* 0x000fe4000fffe0ff */
[----:B---3--:R-:W-:Y:S02]  /*51c0*/  @P0 SHF.R.U32.HI R0, RZ, 0x10, R9 ;  /* 0x00000010ff000819 */ /* 0x008fe40000011609 */
[----:B------:R-:W-:Y:S02]  /*51d0*/  @P0 MOV R6, R8 ;  /* 0x0000000800060202 */ /* 0x000fe40000000f00 */
[----:B------:R-:W-:Y:S01]  /*51e0*/  @P0 R2UR UR4, R0 ;  /* 0x00000000000402ca */ /* 0x000fe200000e0000 */
[----:B------:R-:W-:Y:S01]  /*51f0*/  VIADD R0, R7, 0x150 ;  /* 0x0000015007007836 */ /* 0x000fe20000000000 */
[----:B------:R-:W-:Y:S02]  /*5200*/  @P0 LOP3.LUT R8, R9, 0xffff, RZ, 0xc0, !PT ;  /* 0x0000ffff09080812 */ /* 0x000fe400078ec0ff */
[----:B------:R-:W-:Y:S02]  /*5210*/  @P0 R2UR UR8, R6 ;  /* 0x00000000060802ca */ /* 0x000fe400000e0000 */
[----:B------:R-:W-:Y:S02]  /*5220*/  PRMT R0, RZ, 0x654, R0 ;  /* 0x00000654ff007816 */ /* 0x000fe40000000000 */
[----:B------:R-:W-:Y:S02]  /*5230*/  @P0 R2UR UR5, R8 ;  /* 0x00000000080502ca */ /* 0x000fe400000e0000 */
[----:B------:R1:W-:Y:S03]  /*5240*/  SYNCS.ARRIVE.TRANS64.RED.A1T0 RZ, [R0+URZ], RZ ;  /* 0x000000ff00ff79a7 */ /* 0x0003e600081004ff */
[----:B------:R-:W-:Y:S04]  /*5250*/  @UP1 UMOV UR29, UR4 ;  /* 0x00000004001d1c82 */ /* 0x000fe80008000000 */
[----:B------:R-:W-:Y:S04]  /*5260*/  @UP1 UMOV UR15, UR8 ;  /* 0x00000008000f1c82 */ /* 0x000fe80008000000 */
[----:B------:R-:W-:Y:S01]  /*5270*/  @UP1 UMOV UR14, UR5 ;  /* 0x00000005000e1c82 */ /* 0x000fe20008000000 */
[----:B------:R-:W-:Y:S05]  /*5280*/  BRA.U !UP0, `(.L_x_102) ;  /* 0x0000000108947547 */ /* 0x000fea000b800000 */
[----:B------:R-:W-:Y:S02]  /*5290*/  UIMAD.WIDE.U32 UR30, UR14, UR23, URZ ;  /* 0x000000170e1e72a5 */ /* 0x000fe4000f8e00ff */
[----:B------:R-:W-:Y:S02]  /*52a0*/  UIMAD.WIDE.U32 UR40, UR15, UR20, URZ ;  /* 0x000000140f2872a5 */ /* 0x000fe4000f8e00ff */
[----:B------:R-:W-:Y:S02]  /*52b0*/  USEL UR4, UR24, UR27, !UP5 ;  /* 0x0000001b18047287 */ /* 0x000fe4000e800000 */
[----:B------:R-:W-:Y:S02]  /*52c0*/  USHF.R.U32.HI UR32, URZ, UR18, UR31 ;  /* 0x00000012ff207299 */ /* 0x000fe4000801161f */
[----:B------:R-:W-:Y:S02]  /*52d0*/  UIMAD.WIDE.U32 UR38, UR4, UR6, URZ ;  /* 0x00000006042672a5 */ /* 0x000fe4000f8e00ff */
[----:B------:R-:W-:Y:S02]  /*52e0*/  USEL UR9, UR25, UR28, !UP6 ;  /* 0x0000001c19097287 */ /* 0x000fe4000f000000 */
[----:B------:R-:W-:Y:S02]  /*52f0*/  USEL UR8, UR14, UR32, !UP5 ;  /* 0x000000200e087287 */ /* 0x000fe4000e800000 */
[----:B------:R-:W-:Y:S02]  /*5300*/  UIMAD.WIDE.U32 UR34, UR9, UR6, URZ ;  /* 0x00000006092272a5 */ /* 0x000fe4000f8e00ff */
[----:B------:R-:W-:Y:S02]  /*5310*/  UIMAD.WIDE.U32 UR16, UR8, UR6, URZ ;  /* 0x00000006081072a5 */ /* 0x000fe4000f8e00ff */
[----:B------:R-:W-:Y:S02]  /*5320*/  @UP4 USHF.R.U32.HI UR9, URZ, UR7, UR35 ;  /* 0x00000007ff094299 */ /* 0x000fe40008011623 */
[----:B------:R-:W-:Y:S02]  /*5330*/  USHF.R.U32.HI UR17, URZ, UR7, UR17 ;  /* 0x00000007ff117299 */ /* 0x000fe40008011611 */
[----:B------:R-:W-:Y:S02]  /*5340*/  UIMAD UR10, UR37, UR9, URZ ;  /* 0x00000009250a72a4 */ /* 0x000fe4000f8e02ff */
[----:B------:R-:W-:Y:S01]  /*5350*/  USEL UR17, UR8, UR17, !UP4 ;  /* 0x0000001108117287 */ /* 0x000fe2000e000000 */
[----:B------:R-:W-:Y:S02]  /*5360*/  UMOV UR31, UR41 ;  /* 0x00000029001f7c82 */ /* 0x000fe40008000000 */
[----:B------:R-:W-:Y:S02]  /*5370*/  USHF.R.U32.HI UR30, URZ, UR21, UR31 ;  /* 0x00000015ff1e7299 */ /* 0x000fe4000801161f */
[----:B------:R-:W-:Y:S02]  /*5380*/  UIADD3 UR16, UPT, UPT, -UR17, URZ, URZ ;  /* 0x000000ff11107290 */ /* 0x000fe4000fffe1ff */
[----:B------:R-:W-:Y:S02]  /*5390*/  USEL UR5, UR15, UR30, !UP6 ;  /* 0x0000001e0f057287 */ /* 0x000fe4000f000000 */
[----:B------:R-:W-:Y:S01]  /*53a0*/  UIMAD UR16, UR37, UR16, UR8 ;  /* 0x00000010251072a4 */ /* 0x000fe2000f8e0208 */
[----:B------:R-:W-:Y:S02]  /*53b0*/  UMOV UR31, UR39 ;  /* 0x00000027001f7c82 */ /* 0x000fe40008000000 */
[----:B------:R-:W-:Y:S04]  /*53c0*/  @UP4 USHF.R.U32.HI UR4, URZ, UR7, UR31 ;  /* 0x00000007ff044299 */ /* 0x000fe8000801161f */
[----:B------:R-:W-:Y:S04]  /*53d0*/  UIMAD UR4, UR37, UR4, URZ ;  /* 0x00000004250472a4 */ /* 0x000fe8000f8e02ff */
[----:B------:R-:W-:Y:S04]  /*53e0*/  UISETP.GE.AND UP0, UPT, UR8, UR4, UPT ;  /* 0x000000040800728c */ /* 0x000fe8000bf06270 */
[----:B------:R-:W-:Y:S02]  /*53f0*/  UISETP.GE.OR UP0, UPT, UR5, UR10, UP0 ;  /* 0x0000000a0500728c */ /* 0x000fe40008706670 */
[----:B------:R-:W-:Y:S09]  /*5400*/  UIMAD.WIDE.U32 UR10, UR5, UR6, URZ ;  /* 0x00000006050a72a5 */ /* 0x000ff2000f8e00ff */
[----:B------:R-:W-:Y:S04]  /*5410*/  @!UP0 USHF.R.U32.HI UR4, URZ, UR7, UR11 ;  /* 0x00000007ff048299 */ /* 0x000fe8000801160b */
[----:B------:R-:W-:Y:S04]  /*5420*/  @!UP0 USEL UR4, UR5, UR4, !UP4 ;  /* 0x0000000405048287 */ /* 0x000fe8000e000000 */
[----:B------:R-:W-:Y:S02]  /*5430*/  @!UP0 UIMAD UR12, UR9, UR16, UR4 ;  /* 0x00000010090c82a4 */ /* 0x000fe4000f8e0204 */
[----:B------:R-:W-:Y:S02]  /*5440*/  @!UP0 UIADD3 UR16, UPT, UPT, UR17, -UR4, URZ ;  /* 0x8000000411108290 */ /* 0x000fe4000fffe0ff */
[----:B------:R-:W-:Y:S02]  /*5450*/  UIADD3 UR9, UPT, UPT, -UR5, URZ, URZ ;  /* 0x000000ff05097290 */ /* 0x000fe4000fffe1ff */
[----:B------:R-:W-:Y:S02]  /*5460*/  UIADD3 UR4, UPT, UPT, -UR8, URZ, URZ ;  /* 0x000000ff08047290 */ /* 0x000fe4000fffe1ff */
[----:B------:R-:W-:Y:S02]  /*5470*/  @!UP0 UIMAD UR8, UR16, UR37, UR5 ;  /* 0x00000025100882a4 */ /* 0x000fe4000f8e0205 */
[----:B------:R-:W-:Y:S02]  /*5480*/  UIMAD UR15, UR13, UR9, UR15 ;  /* 0x000000090d0f72a4 */ /* 0x000fe4000f8e020f */
[----:B------:R-:W-:Y:S01]  /*5490*/  UIMAD UR14, UR22, UR4, UR14 ;  /* 0x00000004160e72a4 */ /* 0x000fe2000f8e020e */
[----:B------:R-:W-:Y:S02]  /*54a0*/  @!UP0 UMOV UR5, UR12 ;  /* 0x0000000c00058c82 */ /* 0x000fe40008000000 */
[----:B------:R-:W-:Y:S02]  /*54b0*/  UIMAD UR15, UR5, UR13, UR15 ;  /* 0x0000000d050f72a4 */ /* 0x000fe4000f8e020f */
[----:B------:R-:W-:Y:S11]  /*54c0*/  UIMAD UR14, UR8, UR22, UR14 ;  /* 0x00000016080e72a4 */ /* 0x000ff6000f8e020e */
[----:B------:R-:W-:Y:S01]  /*54d0*/  @!UPT UIADD3 URZ, UPT, UPT, URZ, URZ, URZ ;  /* 0x000000fffffff290 */ /* 0x000fe2000fffe0ff */
.L_x_102:
[----:B------:R-:W2:Y:S01]  /*54e0*/  @!UP2 LDCU.128 UR8, c[0x0][0xb10] ;  /* 0x00016200ff08a7ac */ /* 0x000ea20008000c00 */
[C---:B------:R-:W-:Y:S02]  /*54f0*/  ISETP.NE.U32.AND P1, PT, R4.reuse, RZ, PT ;  /* 0x000000ff0400720c */ /* 0x040fe40003f25070 */
[----:B------:R-:W-:Y:S02]  /*5500*/  ISETP.NE.U32.AND P0, PT, R4, RZ, PT ;  /* 0x000000ff0400720c */ /* 0x000fe40003f05070 */
[C---:B------:R-:W-:Y:S02]  /*5510*/  ISETP.NE.AND.EX P1, PT, R5.reuse, RZ, PT, P1 ;  /* 0x000000ff0500720c */ /* 0x040fe40003f25310 */
[----:B------:R-:W-:Y:S01]  /*5520*/  ISETP.NE.AND.EX P0, PT, R5, RZ, PT, P0 ;  /* 0x000000ff0500720c */ /* 0x000fe20003f05300 */
[----:B------:R-:W3:Y:S01]  /*5530*/  @!UP2 LDCU UR5, c[0x0][0xb0c] ;  /* 0x00016180ff05a7ac */ /* 0x000ee20008000800 */
[----:B------:R-:W-:Y:S01]  /*5540*/  SHF.L.U32 R6, R15, 0x1f, RZ ;  /* 0x0000001f0f067819 */ /* 0x000fe200000006ff */
[----:B--2---:R-:W-:Y:S04]  /*5550*/  UIMAD.WIDE.U32 UR16, UR15, UR8, URZ ;  /* 0x000000080f1072a5 */ /* 0x004fe8000f8e00ff */
[----:B------:R-:W-:Y:S02]  /*5560*/  @!UP2 USHF.R.U32.HI UR4, URZ, UR9, UR17 ;  /* 0x00000009ff04a299 */ /* 0x000fe40008011611 */
[----:B------:R-:W-:Y:S02]  /*5570*/  UIMAD.WIDE.U32 UR16, UR14, UR11, URZ ;  /* 0x0000000b0e1072a5 */ /* 0x000fe4000f8e00ff */
[----:B---3--:R-:W-:Y:S04]  /*5580*/  @!UP2 UISETP.NE.AND UP0, UPT, UR5, 0x1, UPT ;  /* 0x000000010500a88c */ /* 0x008fe8000bf05270 */
[----:B------:R-:W-:Y:S02]  /*5590*/  @!UP2 USEL UR8, UR15, UR4, !UP0 ;  /* 0x000000040f08a287 */ /* 0x000fe4000c000000 */
[----:B------:R-:W-:Y:S01]  /*55a0*/  @!UP2 UISETP.NE.AND UP0, UPT, UR10, 0x1, UPT ;  /* 0x000000010a00a88c */ /* 0x000fe2000bf05270 */
[----:B------:R-:W2:Y:S02]  /*55b0*/  @!UP2 LDCU UR4, c[0x0][0xb20] ;  /* 0x00016400ff04a7ac */ /* 0x000ea40008000800 */
[----:B--2---:R-:W-:Y:S04]  /*55c0*/  @!UP2 USHF.R.U32.HI UR4, URZ, UR4, UR17 ;  /* 0x00000004ff04a299 */ /* 0x004fe80008011611 */
[----:B------:R-:W-:Y:S04]  /*55d0*/  @!UP2 USEL UR9, UR14, UR4, !UP0 ;  /* 0x000000040e09a287 */ /* 0x000fe8000c000000 */
[----:B------:R-:W-:Y:S02]  /*55e0*/  @!UP2 UIADD3 UR4, UPT, UPT, -UR8, UR9, URZ ;  /* 0x000000090804a290 */ /* 0x000fe4000fffe1ff */
[----:B------:R-:W-:Y:S02]  /*55f0*/  @!UP2 UIADD3 UR8, UPT, UPT, UR8, -UR9, URZ ;  /* 0x800000090808a290 */ /* 0x000fe4000fffe0ff */
[----:B------:R-:W-:Y:S02]  /*5600*/  @!UP2 UIMAD UR15, UR4, UR5, UR15 ;  /* 0x00000005040fa2a4 */ /* 0x000fe4000f8e020f */
[----:B------:R-:W-:Y:S01]  /*5610*/  @!UP2 UIMAD UR14, UR8, UR10, UR14 ;  /* 0x0000000a080ea2a4 */ /* 0x000fe2000f8e020e */
[----:B------:R-:W-:Y:S11]  /*5620*/  BRA.U UP3, `(.L_x_103) ;  /* 0x0000000103107547 */ /* 0x000ff6000b800000 */
[----:B------:R-:W-:Y:S04]  /*5630*/  MOV R7, UR26 ;  /* 0x0000001a00077c02 */ /* 0x000fe80008000f00 */
[----:B------:R-:W-:Y:S04]  /*5640*/  SHF.L.U32 R7, R7, 0x1f, RZ ;  /* 0x0000001f07077819 */ /* 0x000fe800000006ff */
[----:B------:R-:W2:Y:S02]  /*5650*/  SYNCS.PHASECHK.TRANS64.TRYWAIT P2, [UR19+0x138], R7 ;  /* 0x00013807ff0075a7 */ /* 0x000ea40008041113 */
[----:B--2---:R-:W-:Y:S05]  /*5660*/  @!P2 BRA `(.L_x_104) ;  /* 0x0000002c0098a947 */ /* 0x004fea0003800000 */
.L_x_103:
[----:B------:R-:W-:Y:S05]  /*5670*/  @!P1 BRA `(.L_x_105) ;  /* 0x00000000002c9947 */ /* 0x000fea0003800000 */
[----:B----4-:R-:W-:Y:S01]  /*5680*/  ISETP.NE.U32.AND P1, PT, R2, RZ, PT ;  /* 0x000000ff0200720c */ /* 0x010fe20003f25070 */
[----:B------:R-:W-:Y:S03]  /*5690*/  IMAD.MOV.U32 R80, RZ, RZ, 0x1 ;  /* 0x00000001ff507424 */ /* 0x000fe600078e00ff */
[----:B------:R-:W-:Y:S11]  /*56a0*/  ISETP.NE.AND.EX P1, PT, R3, RZ, PT, P1 ;  /* 0x000000ff0300720c */ /* 0x000ff60003f25310 */
[----:B------:R-:W-:Y:S02]  /*56b0*/  @!UPT UIADD3 URZ, UPT, UPT, URZ, URZ, URZ ;  /* 0x000000fffffff290 */ /* 0x000fe4000fffe0ff */
[----:B------:R-:W2:Y:S01]  /*56c0*/  @P1 LDC.64 R8, c[0x0][0x888] ;  /* 0x00022200ff081b82 */ /* 0x000ea20000000a00 */
[----:B-1----:R-:W-:Y:S04]  /*56d0*/  @P1 IMAD R0, R4, UR36, RZ ;  /* 0x0000002404001c24 */ /* 0x002fe8000f8e02ff */
[----:B--2---:R-:W-:Y:S04]  /*56e0*/  @P1 IMAD.WIDE R8, R0, 0x4, R8 ;  /* 0x0000000400081825 */ /* 0x004fe800078e0208 */
[----:B------:R-:W-:Y:S01]  /*56f0*/  HFMA2 R0, -RZ, RZ, 0, 5.9604644775390625e-08 ;  /* 0x00000001ff007431 */ /* 0x000fe200000001ff */
[----:B-----5:R2:W5:Y:S04]  /*5700*/  @P1 LDG.E R39, desc[UR52][R8.64] ;  /* 0x0000003408271981 */ /* 0x020568000c1e1900 */
[----:B------:R-:W-:Y:S01]  /*5710*/  @!P1 PRMT R80, R0, 0x7610, R80 ;  /* 0x0000761000509816 */ /* 0x000fe20000000050 */
[----:B--2---:R-:W3:Y:S06]  /*5720*/  @!P1 LDC R39, c[0x0][0x880] ;  /* 0x00022000ff279b82 */ /* 0x004eec0000000800 */
.L_x_105:
[----:B---3-5:R-:W-:Y:S01]  /*5730*/  @!P0 FSETP.EQ.AND P1, PT, R39, RZ, PT ;  /* 0x000000ff2700820b */ /* 0x028fe20003f22000 */
[----:B------:R-:W-:Y:S01]  /*5740*/  @!UPT UIADD3 URZ, UPT, UPT, URZ, URZ, URZ ;  /* 0x000000fffffff290 */ /* 0x000fe2000fffe0ff */
[----:B------:R-:W-:Y:S11]  /*5750*/  @!P0 BRA `(.L_x_106) ;  /* 0x0000000000188947 */ /* 0x000ff60003800000 */
[----:B------:R-:W-:Y:S02]  /*5760*/  LOP3.LUT P0, RZ, R80, 0xff, RZ, 0xc0, !PT ;  /* 0x000000ff50ff7812 */ /* 0x000fe4000780c0ff */
[----:B----4-:R-:W-:Y:S04]  /*5770*/  ISETP.NE.U32.AND P1, PT, R2, RZ, PT ;  /* 0x000000ff0200720c */ /* 0x010fe80003f25070 */
[----:B------:R-:W-:Y:S04]  /*5780*/  ISETP.NE.AND.EX P1, PT, R3, RZ, PT, P1 ;  /* 0x000000ff0300720c */ /* 0x000fe80003f25310 */
[----:B------:R-:W-:Y:S03]  /*5790*/  PLOP3.LUT P1, PT, P1, PT, PT, 0x8, 0x80 ;  /* 0x000000000080781c */ /* 0x000fe60000f2e170 */
[----:B------:R-:W-:Y:S11]  /*57a0*/  @P0 FSETP.EQ.AND P1, PT, R39, RZ, PT ;  /* 0x000000ff2700020b */ /* 0x000ff60003f22000 */
[----:B------:R-:W-:Y:S02]  /*57b0*/  @!UPT UIADD3 URZ, UPT, UPT, URZ, URZ, URZ ;  /* 0x000000fffffff290 */ /* 0x000fe4000fffe0ff */
.L_x_106:
[----:B------:R-:W2:Y:S01]  /*57c0*/  SYNCS.PHASECHK.TRANS64.TRYWAIT P0, [UR19+0x128], R6 ;  /* 0x00012806ff0075a7 */ /* 0x000ea20008001113 */
[----:B------:R-:W-:Y:S02]  /*57d0*/  ELECT P2, URZ, PT ;  /* 0x0000000000ff782f */ /* 0x000fe40003840000 */
[----:B------:R-:W-:Y:S01]  /*57e0*/  IADD3 R14, PT, PT, R14, 0x1, RZ ;  /* 0x000000010e0e7810 */ /* 0x000fe20007ffe0ff */
[----:B--2---:R-:W-:Y:S10]  /*57f0*/  @!P0 BRA `(.L_x_107) ;  /* 0x0000002c004c8947 */ /* 0x004ff40003800000 */
.L_x_189:
[----:B------:R-:W-:Y:S01]  /*5800*/  PLOP3.LUT P1, PT, P1, P2, PT, 0xf2, 0x2f ;  /* 0x00000000002f781c */ /* 0x000fe20000f25e72 */
[----:B------:R-:W-:Y:S01]  /*5810*/  UMOV UR16, 0x0 ;  /* 0x0000000000107882 */ /* 0x000fe20000000000 */
[----:B------:R-:W-:Y:S01]  /*5820*/  UMOV UR17, 0x10000000 ;  /* 0x1000000000117882 */ /* 0x000fe20000000000 */
[----:B------:R-:W-:Y:S01]  /*5830*/  UMOV UR12, UR36 ;  /* 0x00000024000c7c82 */ /* 0x000fe20008000000 */
[----:B------:R-:W-:Y:S01]  /*5840*/  LOP3.LUT R15, R15, 0x1, RZ, 0x3c, !PT ;  /* 0x000000010f0f7812 */ /* 0x000fe200078e3cff */
[----:B------:R-:W-:Y:S01]  /*5850*/  UPLOP3.LUT UP3, UPT, UPT, UPT, UPT, 0x80, 0x8 ;  /* 0x000000000008789c */ /* 0x000fe20003f6f070 */
[----:B------:R-:W-:Y:S07]  /*5860*/  UMOV UR36, UR29 ;  /* 0x0000001d00247c82 */ /* 0x000fee0008000000 */
[----:B-1----:R-:W-:Y:S01]  /*5870*/  @!P1 IADD3 R6, P0, PT, R16, 0x580, RZ ;  /* 0x0000058010069810 */ /* 0x002fe20007f1e0ff */
[----:B------:R-:W-:Y:S03]  /*5880*/  VOTEU.ALL UP0, P1 ;  /* 0x0000000000ff7886 */ /* 0x000fe60000800000 */
[----:B------:R-:W-:Y:S01]  /*5890*/  @!P1 R2UR UR5, R6 ;  /* 0x00000000060592ca */ /* 0x000fe200000e0000 */
[----:B------:R-:W-:Y:S01]  /*58a0*/  @!P1 IMAD.X R0, RZ, RZ, R17, P0 ;  /* 0x000000ffff009224 */ /* 0x000fe200000e0611 */
[----:B------:R-:W-:Y:S01]  /*58b0*/  @!UP0 USHF.L.U32 UR10, UR51, 0x6, URZ ;  /* 0x00000006330a8899 */ /* 0x000fe200080006ff */
[----:B------:R-:W-:Y:S01]  /*58c0*/  ISETP.NE.AND P0, PT, R14, 0x2, PT ;  /* 0x000000020e00780c */ /* 0x000fe20003f05270 */
[----:B------:R-:W-:Y:S02]  /*58d0*/  @!UP0 USHF.L.U32 UR11, UR50, 0x6, URZ ;  /* 0x00000006320b8899 */ /* 0x000fe400080006ff */
[----:B------:R-:W-:Y:S01]  /*58e0*/  @!P1 R2UR UR4, R0 ;  /* 0x00000000000492ca */ /* 0x000fe200000e0000 */
[----:B------:R-:W-:Y:S01]  /*58f0*/  @!UP0 UIADD3 UR8, UPT, UPT, UR19, 0x200, URZ ;  /* 0x0000020013088890 */ /* 0x000fe2000fffe0ff */
[----:B------:R-:W-:Y:S01]  /*5900*/  SEL R0, RZ, 0x1, P0 ;  /* 0x00000001ff007807 */ /* 0x000fe20000000000 */
[----:B------:R-:W-:Y:S01]  /*5910*/  @!UP0 UIADD3 UR9, UPT, UPT, UR19, 0x120, URZ ;  /* 0x0000012013098890 */ /* 0x000fe2000fffe0ff */
[----:B------:R-:W-:Y:S01]  /*5920*/  SEL R14, R14, RZ, P0 ;  /* 0x000000ff0e0e7207 */ /* 0x000fe20000000000 */
[----:B------:R-:W-:Y:S01]  /*5930*/  VOTEU.ALL UP0, P1 ;  /* 0x0000000000ff7886 */ /* 0x000fe20000800000 */
[----:B------:R-:W-:Y:S01]  /*5940*/  LOP3.LUT R13, R13, R0, RZ, 0x3c, !PT ;  /* 0x000000000d0d7212 */ /* 0x000fe200078e3cff */
[----:B------:R-:W-:Y:S01]  /*5950*/  IMAD.U32 R6, RZ, RZ, UR5 ;  /* 0x00000005ff067e24 */ /* 0x000fe2000f8e00ff */
[----:B------:R-:W-:Y:S02]  /*5960*/  UIADD3 UR51, UPT, UPT, UR14, UR48, URZ ;  /* 0x000000300e337290 */ /* 0x000fe4000fffe0ff */
[----:B------:R-:W-:Y:S03]  /*5970*/  UIADD3 UR50, UPT, UPT, UR15, UR49, URZ ;  /* 0x000000310f327290 */ /* 0x000fe6000fffe0ff */
[----:B------:R-:W-:Y:S01]  /*5980*/  IMAD.U32 R7, RZ, RZ, UR4 ;  /* 0x00000004ff077e24 */ /* 0x000fe2000f8e00ff */
[----:B------:R-:W-:Y:S04]  /*5990*/  @!P1 R2UR UR4, R6 ;  /* 0x00000000060492ca */ /* 0x000fe800000e0000 */
[----:B------:R-:W-:Y:S11]  /*59a0*/  @!P1 R2UR UR5, R7 ;  /* 0x00000000070592ca */ /* 0x000ff600000e0000 */
[----:B------:R-:W-:Y:S02]  /*59b0*/  @!UPT UIADD3 URZ, UPT, UPT, URZ, URZ, URZ ;  /* 0x000000fffffff290 */ /* 0x000fe4000fffe0ff */
[----:B------:R3:W-:Y:S01]  /*59c0*/  @!UP0 UTMALDG.3D [UR8], [UR4], desc[UR16] ;  /* 0x00001008040085b4 */ /* 0x0007e20008011000 */
[----:B------:R3:W-:Y:S01]  /*59d0*/  @!P1 SYNCS.ARRIVE.TRANS64.RED.A0TR RZ, [UR19+0x120], R12 ;  /* 0x0001200cffff99a7 */ /* 0x0007e20008300413 */
[----:B------:R-:W-:Y:S01]  /*59e0*/  SYNCS.ARRIVE.TRANS64.RED.A1T0 RZ, [UR54], RZ ;  /* 0x000000ffffff79a7 */ /* 0x000fe20008100436 */
[----:B------:R-:W-:Y:S05]  /*59f0*/  BRA.U UP1, `(.L_x_108) ;  /* 0xfffffff501a87547 */ /* 0x000fea000b83ffff */
[----:B------:R-:W-:Y:S07]  /*5a00*/  MOV R0, UR19 ;  /* 0x0000001300007c02 */ /* 0x000fee0008000f00 */
.L_x_109:
[----:B-1--4-:R-:W-:-:S04]  /*5a10*/  SHF.L.U32 R2, R15, 0x1f, RZ ;  /* 0x0000001f0f027819 */ /* 0x012fc800000006ff */
[----:B------:R1:W2:Y:S03]  /*5a20*/  SYNCS.PHASECHK.TRANS64.TRYWAIT P0, [R0+URZ+0x128], R2 ;  /* 0x00012802000075a7 */ /* 0x0002a600080011ff */
[----:B--2---:R-:W-:Y:S05]  /*5a30*/  @!P0 NANOSLEEP.SYNCS 0x989680 ;  /* 0x009896800000895d */ /* 0x004fea0003900000 */
[----:B------:R-:W2:Y:S02]  /*5a40*/  @!P0 SYNCS.PHASECHK.TRANS64 P0, [R0+URZ+0x128], R2 ;  /* 0x00012802000085a7 */ /* 0x000ea400080010ff */
[----:B--23--:R-:W-:Y:S05]  /*5a50*/  @P0 EXIT ;  /* 0x000000000000094d */ /* 0x00cfea0003800000 */
[----:B------:R-:W-:Y:S05]  /*5a60*/  BRA `(.L_x_109) ;  /* 0xfffffffc00e87947 */ /* 0x000fea000383ffff */
.L_x_100:
[----:B------:R-:W-:-:S06]  /*5a70*/  UISETP.GE.AND UP0, UPT, UR11, 0x4, UPT ;  /* 0x000000040b00788c */ /* 0x000fcc000bf06270 */
[----:B------:R-:W-:-:S13]  /*5a80*/  PLOP3.LUT P0, PT, PT, PT, UP0, 0x80, 0x8 ;  /* 0x000000000008781c */ /* 0x000fda0003f0f008 */
[----:B------:R-:W-:Y:S05]  /*5a90*/  @!P0 EXIT ;  /* 0x000000000000894d */ /* 0x000fea0003800000 */
[----:B------:R-:W-:Y:S01]  /*5aa0*/  BAR.SYNC.DEFER_BLOCKING 0x6, 0xa0 ;  /* 0x0182800000007b1d */ /* 0x000fe20000010000 */
[----:B------:R-:W-:Y:S01]  /*5ab0*/  IMAD.SHL.U32 R4, R69, 0x40, RZ ;  /* 0x0000004045047824 */ /* 0x000fe200078e00ff */
[----:B------:R-:W-:Y:S01]  /*5ac0*/  SHF.R.U32.HI R5, RZ, 0x1, R69 ;  /* 0x00000001ff057819 */ /* 0x000fe20000011645 */
[----:B------:R-:W-:Y:S01]  /*5ad0*/  IMAD.SHL.U32 R3, R81, 0x800, RZ ;  /* 0x0000080051037824 */ /* 0x000fe200078e00ff */
[----:B------:R-:W-:Y:S01]  /*5ae0*/  CS2R R84, SRZ ;  /* 0x0000000000547805 */ /* 0x000fe2000001ff00 */
[C---:B------:R-:W-:Y:S01]  /*5af0*/  IMAD.U32 R37, R69.reuse, 0x10000, RZ ;  /* 0x0001000045257824 */ /* 0x040fe200078e00ff */
[----:B------:R-:W-:Y:S01]  /*5b00*/  UMOV UR57, 0x400 ;  /* 0x0000040000397882 */ /* 0x000fe20000000000 */
[C---:B------:R-:W-:Y:S01]  /*5b10*/  LOP3.LUT R2, R4.reuse, 0x180, RZ, 0xc0, !PT ;  /* 0x0000018004027812 */ /* 0x040fe200078ec0ff */
[----:B------:R-:W-:Y:S01]  /*5b20*/  ULEA UR57, UR54, UR57, 0x18 ;  /* 0x0000003936397291 */ /* 0x000fe2000f8ec0ff */
[----:B------:R-:W-:Y:S01]  /*5b30*/  LOP3.LUT R4, R4, 0x640, RZ, 0xc0, !PT ;  /* 0x0000064004047812 */ /* 0x000fe200078ec0ff */
[----:B------:R-:W1:Y:S01]  /*5b40*/  LDC.64 R70, c[0x0][0x888] ;  /* 0x00022200ff467b82 */ /* 0x000e620000000a00 */
[----:B------:R-:W-:Y:S01]  /*5b50*/  LOP3.LUT R5, R2, 0x20, R5, 0xf8, !PT ;  /* 0x0000002002057812 */ /* 0x000fe200078ef805 */
[----:B------:R-:W-:Y:S01]  /*5b60*/  IMAD.SHL.U32 R2, R69, 0x8, RZ ;  /* 0x0000000845027824 */ /* 0x000fe200078e00ff */
[----:B------:R-:W-:Y:S01]  /*5b70*/  LOP3.LUT R3, R4, 0x800, R3, 0xf8, !PT ;  /* 0x0000080004037812 */ /* 0x000fe200078ef803 */
[----:B------:R-:W-:Y:S01]  /*5b80*/  UIADD3 UR4, UPT, UPT, UR57, 0x1200, URZ ;  /* 0x0000120039047890 */ /* 0x000fe2000fffe0ff */
[----:B------:R-:W-:Y:S01]  /*5b90*/  IMAD.MOV.U32 R36, RZ, RZ, RZ ;  /* 0x000000ffff247224 */ /* 0x000fe200078e00ff */
[----:B------:R-:W2:Y:S01]  /*5ba0*/  LDCU UR59, c[0x0][0x370] ;  /* 0x00006e00ff3b77ac */ /* 0x000ea20008000800 */
[----:B------:R-:W-:Y:S01]  /*5bb0*/  LOP3.LUT R2, R5, 0x30, R2, 0x78, !PT ;  /* 0x0000003005027812 */ /* 0x000fe200078e7802 */
[----:B------:R-:W3:Y:S01]  /*5bc0*/  LDC.64 R76, c[0x0][0x890] ;  /* 0x00022400ff4c7b82 */ /* 0x000ee20000000a00 */
[----:B------:R-:W-:Y:S01]  /*5bd0*/  IMAD.MOV.U32 R86, RZ, RZ, RZ ;  /* 0x000000ffff567224 */ /* 0x000fe200078e00ff */
[----:B------:R-:W4:Y:S01]  /*5be0*/  LDCU.64 UR62, c[0x0][0x348] ;  /* 0x00006900ff3e77ac */ /* 0x000f220008000a00 */
[----:B------:R-:W-:Y:S01]  /*5bf0*/  LOP3.LUT R79, R3, R2, RZ, 0xfc, !PT ;  /* 0x00000002034f7212 */ /* 0x000fe200078efcff */
[----:B------:R-:W-:Y:S01]  /*5c00*/  IMAD.SHL.U32 R3, R81, 0x200000, RZ ;  /* 0x0020000051037824 */ /* 0x000fe200078e00ff */
[----:B------:R-:W2:Y:S01]  /*5c10*/  LDS R0, [UR57+0x1f0] ;  /* 0x0001f039ff007984 */ /* 0x000ea20008000800 */
[----:B------:R-:W-:-:S02]  /*5c20*/  IMAD.SHL.U32 R2, R69, 0x10, RZ ;  /* 0x0000001045027824 */ /* 0x000fc400078e00ff */
[----:B------:R-:W1:Y:S01]  /*5c30*/  LDC.64 R74, c[0x0][0x8b0] ;  /* 0x00022c00ff4a7b82 */ /* 0x000e620000000a00 */
[----:B------:R-:W-:Y:S01]  /*5c40*/  LOP3.LUT R3, R3, 0x200000, RZ, 0xc0, !PT ;  /* 0x0020000003037812 */ /* 0x000fe200078ec0ff */
[----:B------:R-:W-:Y:S01]  /*5c50*/  VIADD R78, R79, UR57 ;  /* 0x000000394f4e7c36 */ /* 0x000fe20008000000 */
[----:B------:R-:W1:Y:S01]  /*5c60*/  LDCU UR41, c[0x0][0xb0c] ;  /* 0x00016180ff2977ac */ /* 0x000e620008000800 */
[----:B------:R-:W-:Y:S01]  /*5c70*/  LOP3.LUT R2, R2, 0x20, RZ, 0xc0, !PT ;  /* 0x0000002002027812 */ /* 0x000fe200078ec0ff */
[----:B------:R-:W-:Y:S01]  /*5c80*/  IMAD.MOV.U32 R83, RZ, RZ, RZ ;  /* 0x000000ffff537224 */ /* 0x000fe200078e00ff */
[----:B------:R-:W-:Y:S01]  /*5c90*/  LOP3.LUT R37, R3, 0x400000, R37, 0xf8, !PT ;  /* 0x0040000003257812 */ /* 0x000fe200078ef825 */
[----:B------:R-:W-:Y:S01]  /*5ca0*/  IMAD.U32 R87, RZ, RZ, UR4 ;  /* 0x00000004ff577e24 */ /* 0x000fe2000f8e00ff */
[----:B------:R-:W1:Y:S01]  /*5cb0*/  LDC.64 R72, c[0x0][0x8a8] ;  /* 0x00022a00ff487b82 */ /* 0x000e620000000a00 */
[----:B------:R-:W-:Y:S01]  /*5cc0*/  IADD3 R78, PT, PT, -R2, 0x200, R78 ;  /* 0x00000200024e7810 */ /* 0x000fe20007ffe14e */
[----:B------:R-:W1:Y:S01]  /*5cd0*/  LDCU UR55, c[0x0][0xb20] ;  /* 0x00016400ff3777ac */ /* 0x000e620008000800 */
[----:B------:R-:W1:Y:S01]  /*5ce0*/  LDCU UR40, c[0x0][0xb30] ;  /* 0x00016600ff2877ac */ /* 0x000e620008000800 */
[----:B------:R-:W1:Y:S01]  /*5cf0*/  LDCU.64 UR38, c[0x0][0xb28] ;  /* 0x00016500ff2677ac */ /* 0x000e620008000a00 */
[----:B------:R-:W1:Y:S01]  /*5d00*/  LDCU.128 UR44, c[0x0][0xb10] ;  /* 0x00016200ff2c77ac */ /* 0x000e620008000c00 */
[----:B------:R-:W1:Y:S01]  /*5d10*/  LDCU UR58, c[0x0][0x374] ;  /* 0x00006e80ff3a77ac */ /* 0x000e620008000800 */
[----:B------:R-:W-:Y:S01]  /*5d20*/  UIADD3 UR56, UPT, UPT, UR57, 0x200, URZ ;  /* 0x0000020039387890 */ /* 0x000fe2000fffe0ff */
[----:B--2-4-:R-:W-:-:S11]  /*5d30*/  IMAD.IADD R37, R0, 0x1, R37 ;  /* 0x0000000100257824 */ /* 0x014fd600078e0225 */
.L_x_127:
[----:B------:R-:W-:Y:S02]  /*5d40*/  LEA R3, R83, UR57, 0x3 ;  /* 0x0000003953037c11 */ /* 0x000fe4000f8e18ff */
[----:B------:R-:W-:Y:S02]  /*5d50*/  SHF.L.U32 R0, R85, 0x1f, RZ ;  /* 0x0000001f55007819 */ /* 0x000fe400000006ff */
[----:B-1----:R-:W-:Y:S02]  /*5d60*/  LEA R4, R83, UR57, 0x4 ;  /* 0x0000003953047c11 */ /* 0x002fe4000f8e20ff */
[----:B--2---:R-:W2:Y:S02]  /*5d70*/  SYNCS.PHASECHK.TRANS64.TRYWAIT P0, [R3+URZ+0x140], R0 ;  /* 0x00014000030075a7 */ /* 0x004ea400080011ff */
[----:B--2---:R-:W-:Y:S05]  /*5d80*/  @!P0 BRA `(.L_x_110) ;  /* 0x0000002800008947 */ /* 0x004fea0003800000 */
.L_x_190:
[----:B------:R-:W4:Y:S01]  /*5d90*/  LDS.128 R4, [R4+0x1d0] ;  /* 0x0001d00004047984 */ /* 0x000f220000000c00 */
[----:B------:R-:W-:Y:S01]  /*5da0*/  UISETP.GE.AND UP0, UPT, UR37, 0x1, UPT ;  /* 0x000000012500788c */ /* 0x000fe2000bf06270 */
[----:B------:R-:W-:Y:S01]  /*5db0*/  @!PT LDS RZ, [RZ] ;  /* 0x00000000fffff984 */ /* 0x000fe20000000800 */
[----:B------:R-:W-:Y:S01]  /*5dc0*/  @!PT LDS RZ, [RZ] ;  /* 0x00000000fffff984 */ /* 0x000fe20000000800 */
[----:B------:R-:W-:Y:S01]  /*5dd0*/  @!PT LDS RZ, [RZ] ;  /* 0x00000000fffff984 */ /* 0x000fe20000000800 */
[----:B------:R-:W-:Y:S01]  /*5de0*/  @!PT LDS RZ, [RZ] ;  /* 0x00000000fffff984 */ /* 0x000fe20000000800 */
[----:B------:R1:W-:Y:S06]  /*5df0*/  MEMBAR.ALL.CTA ;  /* 0x0000000000007992 */ /* 0x0003ec0000008000 */
[----:B-1----:R-:W1:Y:S01]  /*5e00*/  FENCE.VIEW.ASYNC.S ;  /* 0x00000000000073c6 */ /* 0x002e620000000000 */
[----:B----4-:R-:W-:Y:S11]  /*5e10*/  LOP3.LUT P0, RZ, R6, 0x1, RZ, 0xc0, !PT ;  /* 0x0000000106ff7812 */ /* 0x010ff6000780c0ff */
[----:B------:R-:W-:Y:S02]  /*5e20*/  @!UPT UIADD3 URZ, UPT, UPT, URZ, URZ, URZ ;  /* 0x000000fffffff290 */ /* 0x000fe4000fffe0ff */
[----:B-1----:R-:W-:Y:S01]  /*5e30*/  VOTEU.ANY UP1, P0 ;  /* 0x0000000000ff7886 */ /* 0x002fe20000020100 */
[----:B------:R-:W-:Y:S01]  /*5e40*/  PLOP3.LUT P0, PT, PT, PT, UP1, 0x80, 0x8 ;  /* 0x000000000008781c */ /* 0x000fe20003f0f018 */
[----:B------:R-:W-:Y:S11]  /*5e50*/  UP2UR UR61, UPR, URZ, 0x2 ;  /* 0x00000002ff3d7883 */ /* 0x000ff60008000000 */
[----:B------:R-:W-:Y:S01]  /*5e60*/  @!UPT UIADD3 URZ, UPT, UPT, URZ, URZ, URZ ;  /* 0x000000fffffff290 */ /* 0x000fe2000fffe0ff */
[----:B--2---:R-:W-:Y:S02]  /*5e70*/  @P0 SHF.R.U32.HI R0, RZ, 0x10, R5 ;  /* 0x00000010ff000819 */ /* 0x004fe40000011605 */
        /* <DEDUP_REMOVED lines=13> */
[----:B------:R-:W-:Y:S02]  /*5f50*/  UISETP.NE.AND UP0, UPT, UR46, 0x1, UPT ;  /* 0x000000012e00788c */ /* 0x000fe4000bf05270 */
[----:B------:R-:W-:Y:S02]  /*5f60*/  USHF.R.U32.HI UR15, URZ, UR55, UR15 ;  /* 0x00000037ff0f7299 */ /* 0x000fe4000801160f */
[----:B------:R-:W-:Y:S02]  /*5f70*/  UIMAD.WIDE.U32 UR18, UR59, UR44, URZ ;  /* 0x0000002c3b1272a5 */ /* 0x000fe4000f8e00ff */
[----:B------:R-:W-:Y:S02]  /*5f80*/  UIMAD.WIDE.U32 UR20, UR42, UR47, URZ ;  /* 0x0000002f2a1472a5 */ /* 0x000fe4000f8e00ff */
[----:B------:R-:W-:Y:S02]  /*5f90*/  USEL UR4, UR58, UR15, !UP0 ;  /* 0x0000000f3a047287 */ /* 0x000fe4000c000000 */
[----:B------:R-:W-:Y:S02]  /*5fa0*/  UISETP.NE.AND UP2, UPT, UR37, 0x1, UPT ;  /* 0x000000012500788c */ /* 0x000fe4000bf45270 */
[----:B------:R-:W-:Y:S02]  /*5fb0*/  USHF.R.U32.HI UR14, URZ, UR45, UR19 ;  /* 0x0000002dff0e7299 */ /* 0x000fe40008011613 */
[----:B------:R-:W-:Y:S02]  /*5fc0*/  USHF.R.U32.HI UR15, URZ, UR55, UR21 ;  /* 0x00000037ff0f7299 */ /* 0x000fe40008011615 */
[----:B------:R-:W-:Y:S02]  /*5fd0*/  UIMAD.WIDE.U32 UR18, UR4, UR38, URZ ;  /* 0x00000026041272a5 */ /* 0x000fe4000f8e00ff */
[----:B------:R-:W-:Y:S02]  /*5fe0*/  UISETP.NE.AND UP1, UPT, UR41, 0x1, UPT ;  /* 0x000000012900788c */ /* 0x000fe4000bf25270 */
[----:B------:R-:W-:Y:S02]  /*5ff0*/  UIMAD.WIDE.U32 UR16, UR43, UR44, URZ ;  /* 0x0000002c2b1072a5 */ /* 0x000fe4000f8e00ff */
[----:B------:R-:W-:Y:S02]  /*6000*/  USEL UR8, UR42, UR15, !UP0 ;  /* 0x0000000f2a087287 */ /* 0x000fe4000c000000 */
[----:B------:R-:W-:Y:S02]  /*6010*/  USEL UR9, UR59, UR14, !UP1 ;  /* 0x0000000e3b097287 */ /* 0x000fe4000c800000 */
[----:B------:R-:W-:Y:S02]  /*6020*/  USHF.R.U32.HI UR14, URZ, UR45, UR17 ;  /* 0x0000002dff0e7299 */ /* 0x000fe40008011611 */
[----:B------:R-:W-:Y:S02]  /*6030*/  UIMAD.WIDE.U32 UR16, UR9, UR38, URZ ;  /* 0x00000026091072a5 */ /* 0x000fe4000f8e00ff */
[----:B------:R-:W-:Y:S02]  /*6040*/  USEL UR5, UR43, UR14, !UP1 ;  /* 0x0000000e2b057287 */ /* 0x000fe4000c800000 */
[----:B------:R-:W-:Y:S02]  /*6050*/  @UP2 USHF.R.U32.HI UR9, URZ, UR39, UR17 ;  /* 0x00000027ff092299 */ /* 0x000fe40008011611 */
[----:B------:R-:W-:Y:S02]  /*6060*/  UIMAD.WIDE.U32 UR12, UR8, UR38, URZ ;  /* 0x00000026080c72a5 */ /* 0x000fe4000f8e00ff */
[----:B------:R-:W-:Y:S02]  /*6070*/  UIMAD UR6, UR37, UR9, URZ ;  /* 0x00000009250672a4 */ /* 0x000fe4000f8e02ff */
[----:B------:R-:W-:Y:S01]  /*6080*/  USHF.R.U32.HI UR11, URZ, UR39, UR13 ;  /* 0x00000027ff0b7299 */ /* 0x000fe2000801160d */
[----:B------:R-:W-:Y:S02]  /*6090*/  UMOV UR15, UR19 ;  /* 0x00000013000f7c82 */ /* 0x000fe40008000000 */
[----:B------:R-:W-:Y:S02]  /*60a0*/  @UP2 USHF.R.U32.HI UR4, URZ, UR39, UR15 ;  /* 0x00000027ff042299 */ /* 0x000fe4000801160f */
[----:B------:R-:W-:Y:S02]  /*60b0*/  USEL UR12, UR8, UR11, !UP2 ;  /* 0x0000000b080c7287 */ /* 0x000fe4000d000000 */
[----:B------:R-:W-:Y:S02]  /*60c0*/  UIMAD UR4, UR37, UR4, URZ ;  /* 0x00000004250472a4 */ /* 0x000fe4000f8e02ff */
[----:B------:R-:W-:Y:S02]  /*60d0*/  UIADD3 UR11, UPT, UPT, -UR12, URZ, URZ ;  /* 0x000000ff0c0b7290 */ /* 0x000fe4000fffe1ff */
[----:B------:R-:W-:Y:S02]  /*60e0*/  UISETP.GE.AND UP0, UPT, UR8, UR4, UPT ;  /* 0x000000040800728c */ /* 0x000fe4000bf06270 */
[----:B------:R-:W-:Y:S02]  /*60f0*/  UIMAD UR11, UR37, UR11, UR8 ;  /* 0x0000000b250b72a4 */ /* 0x000fe4000f8e0208 */
[----:B------:R-:W-:Y:S02]  /*6100*/  UISETP.GE.OR UP0, UPT, UR5, UR6, UP0 ;  /* 0x000000060500728c */ /* 0x000fe40008706670 */
[----:B------:R-:W-:Y:S02]  /*6110*/  UIMAD.WIDE.U32 UR6, UR5, UR38, URZ ;  /* 0x00000026050672a5 */ /* 0x000fe4000f8e00ff */
[----:B------:R-:W-:Y:S04]  /*6120*/  UIADD3 UR6, UPT, UPT, -UR8, URZ, URZ ;  /* 0x000000ff08067290 */ /* 0x000fe8000fffe1ff */
[----:B------:R-:W-:Y:S03]  /*6130*/  UIMAD UR42, UR46, UR6, UR42 ;  /* 0x000000062e2a72a4 */ /* 0x000fe6000f8e022a */
[----:B------:R-:W-:Y:S02]  /*6140*/  @!UP0 USHF.R.U32.HI UR4, URZ, UR39, UR7 ;  /* 0x00000027ff048299 */ /* 0x000fe40008011607 */
[----:B------:R-:W-:Y:S02]  /*6150*/  UIADD3 UR7, UPT, UPT, -UR5, URZ, URZ ;  /* 0x000000ff05077290 */ /* 0x000fe4000fffe1ff */
[----:B------:R-:W-:Y:S02]  /*6160*/  @!UP0 USEL UR4, UR5, UR4, !UP2 ;  /* 0x0000000405048287 */ /* 0x000fe4000d000000 */
[----:B------:R-:W-:Y:S02]  /*6170*/  UIMAD UR43, UR41, UR7, UR43 ;  /* 0x00000007292b72a4 */ /* 0x000fe4000f8e022b */
[----:B------:R-:W-:Y:S02]  /*6180*/  @!UP0 UIMAD UR10, UR9, UR11, UR4 ;  /* 0x0000000b090a82a4 */ /* 0x000fe4000f8e0204 */
[----:B------:R-:W-:Y:S04]  /*6190*/  @!UP0 UIADD3 UR11, UPT, UPT, UR12, -UR4, URZ ;  /* 0x800000040c0b8290 */ /* 0x000fe8000fffe0ff */
[----:B------:R-:W-:Y:S03]  /*61a0*/  @!UP0 UIMAD UR8, UR11, UR37, UR5 ;  /* 0x000000250b0882a4 */ /* 0x000fe6000f8e0205 */
[----:B------:R-:W-:Y:S02]  /*61b0*/  @!UP0 UMOV UR5, UR10 ;  /* 0x0000000a00058c82 */ /* 0x000fe40008000000 */
[----:B------:R-:W-:Y:S02]  /*61c0*/  UIMAD UR43, UR5, UR41, UR43 ;  /* 0x00000029052b72a4 */ /* 0x000fe4000f8e022b */
[----:B------:R-:W-:Y:S11]  /*61d0*/  UIMAD UR42, UR8, UR46, UR42 ;  /* 0x0000002e082a72a4 */ /* 0x000ff6000f8e022a */
[----:B------:R-:W-:Y:S01]  /*61e0*/  @!UPT UIADD3 URZ, UPT, UPT, URZ, URZ, URZ ;  /* 0x000000fffffff290 */ /* 0x000fe2000fffe0ff */
.L_x_111:
[----:B------:R-:W-:Y:S01]  /*61f0*/  UISETP.NE.AND UP0, UPT, UR40, 0x1, UPT ;  /* 0x000000012800788c */ /* 0x000fe2000bf05270 */
[----:B------:R-:W-:Y:S10]  /*6200*/  IADD3 R83, PT, PT, R83, 0x1, RZ ;  /* 0x0000000153537810 */ /* 0x000ff40007ffe0ff */
[----:B------:R-:W2:Y:S01]  /*6210*/  @!UP0 LDCU.128 UR8, c[0x0][0xb10] ;  /* 0x00016200ff0887ac */ /* 0x000ea20008000c00 */
[----:B------:R-:W4:Y:S01]  /*6220*/  @!UP0 LDCU UR5, c[0x0][0xb0c] ;  /* 0x00016180ff0587ac */ /* 0x000f220008000800 */
[----:B------:R-:W3:Y:S01]  /*6230*/  @!UP0 LDCU UR4, c[0x0][0xb20] ;  /* 0x00016400ff0487ac */ /* 0x000ee20008000800 */
[----:B--2---:R-:W-:Y:S02]  /*6240*/  UIMAD.WIDE.U32 UR6, UR43, UR8, URZ ;  /* 0x000000082b0672a5 */ /* 0x004fe4000f8e00ff */
[----:B------:R-:W-:Y:S02]  /*6250*/  UIMAD.WIDE.U32 UR12, UR42, UR11, URZ ;  /* 0x0000000b2a0c72a5 */ /* 0x000fe4000f8e00ff */
[----:B------:R-:W-:Y:S02]  /*6260*/  @!UP0 UISETP.NE.AND UP1, UPT, UR10, 0x1, UPT ;  /* 0x000000010a00888c */ /* 0x000fe4000bf25270 */
[----:B------:R-:W-:Y:S02]  /*6270*/  @!UP0 USHF.R.U32.HI UR7, URZ, UR9, UR7 ;  /* 0x00000009ff078299 */ /* 0x000fe40008011607 */
[----:B----4-:R-:W-:Y:S02]  /*6280*/  @!UP0 UISETP.NE.AND UP2, UPT, UR5, 0x1, UPT ;  /* 0x000000010500888c */ /* 0x010fe4000bf45270 */
[----:B---3--:R-:W-:Y:S02]  /*6290*/  @!UP0 USHF.R.U32.HI UR4, URZ, UR4, UR13 ;  /* 0x00000004ff048299 */ /* 0x008fe4000801160d */
[----:B------:R-:W-:Y:S02]  /*62a0*/  @!UP0 USEL UR7, UR43, UR7, !UP2 ;  /* 0x000000072b078287 */ /* 0x000fe4000d000000 */
[----:B------:R-:W-:Y:S04]  /*62b0*/  @!UP0 USEL UR6, UR42, UR4, !UP1 ;  /* 0x000000042a068287 */ /* 0x000fe8000c800000 */
[----:B------:R-:W-:Y:S02]  /*62c0*/  @!UP0 UIADD3 UR4, UPT, UPT, -UR7, UR6, URZ ;  /* 0x0000000607048290 */ /* 0x000fe4000fffe1ff */
[----:B------:R-:W-:Y:S02]  /*62d0*/  @!UP0 UIADD3 UR6, UPT, UPT, UR7, -UR6, URZ ;  /* 0x8000000607068290 */ /* 0x000fe4000fffe0ff */
[----:B------:R-:W-:Y:S02]  /*62e0*/  @!UP0 UIMAD UR43, UR4, UR5, UR43 ;  /* 0x00000005042b82a4 */ /* 0x000fe4000f8e022b */
[----:B------:R-:W-:Y:S02]  /*62f0*/  @!UP0 UIMAD UR42, UR6, UR10, UR42 ;  /* 0x0000000a062a82a4 */ /* 0x000fe4000f8e022a */
[----:B------:R-:W-:Y:S09]  /*6300*/  ULOP3.LUT UP0, URZ, UR56, 0x1b0, URZ, 0xc0, !UPT ;  /* 0x000001b038ff7892 */ /* 0x000ff2000f80c0ff */
[----:B------:R-:W-:Y:S05]  /*6310*/  BRA.U !UP0, `(.L_x_112) ;  /* 0x0000000108407547 */ /* 0x000fea000b800000 */
[----:B------:R-:W2:Y:S01]  /*6320*/  LDCU.64 UR8, c[0x4][0x80] ;  /* 0x01001000ff0877ac */ /* 0x000ea20008000a00 */
[----:B------:R-:W-:Y:S01]  /*6330*/  MOV R3, 0x0 ;  /* 0x0000000000037802 */ /* 0x000fe20000000f00 */
[----:B------:R-:W-:Y:S02]  /*6340*/  HFMA2 R12, -RZ, RZ, 0, 5.9604644775390625e-08 ;  /* 0x00000001ff0c7431 */ /* 0x000fe400000001ff */
[----:B------:R-:W-:Y:S02]  /*6350*/  IMAD.MOV.U32 R8, RZ, RZ, 0x70 ;  /* 0x00000070ff087424 */ /* 0x000fe400078e00ff */
[----:B------:R-:W-:Y:S01]  /*6360*/  IMAD.MOV.U32 R13, RZ, RZ, RZ ;  /* 0x000000ffff0d7224 */ /* 0x000fe200078e00ff */
[----:B------:R-:W3:Y:S01]  /*6370*/  LDCU.64 UR6, c[0x4][0x88] ;  /* 0x01001100ff0677ac */ /* 0x000ee20008000a00 */
[----:B------:R-:W4:Y:S01]  /*6380*/  LDC.64 R2, c[0x4][R3] ;  /* 0x0100000003027b82 */ /* 0x000f220000000a00 */
[----:B------:R-:W1:Y:S01]  /*6390*/  LDCU.64 UR4, c[0x4][0x8] ;  /* 0x01000100ff0477ac */ /* 0x000e620008000a00 */
[----:B--2---:R-:W-:Y:S01]  /*63a0*/  MOV R5, UR9 ;  /* 0x0000000900057c02 */ /* 0x004fe20008000f00 */
[----:B------:R-:W-:Y:S01]  /*63b0*/  IMAD.U32 R4, RZ, RZ, UR8 ;  /* 0x00000008ff047e24 */ /* 0x000fe2000f8e00ff */
[----:B---3--:R-:W-:Y:S01]  /*63c0*/  MOV R7, UR7 ;  /* 0x0000000700077c02 */ /* 0x008fe20008000f00 */
[----:B------:R-:W-:Y:S01]  /*63d0*/  IMAD.U32 R6, RZ, RZ, UR6 ;  /* 0x00000006ff067e24 */ /* 0x000fe2000f8e00ff */
[----:B-1----:R-:W-:Y:S01]  /*63e0*/  MOV R11, UR5 ;  /* 0x00000005000b7c02 */ /* 0x002fe20008000f00 */
[----:B------:R-:W-:Y:S02]  /*63f0*/  IMAD.U32 R10, RZ, RZ, UR4 ;  /* 0x00000004ff0a7e24 */ /* 0x000fe4000f8e00ff */
[----:B------:R-:W-:Y:S07]  /*6400*/  LEPC R20, `(.L_x_112) ;  /* 0x000000001014794e */ /* 0x000fee0000000000 */
[----:B----45:R-:W-:Y:S05]  /*6410*/  CALL.ABS.NOINC R2 ;  /* 0x0000000002007343 */ /* 0x030fea0003c00000 */
.L_x_112:
[----:B------:R-:W-:Y:S01]  /*6420*/  LOP3.LUT P0, RZ, R87, 0x1b0, RZ, 0xc0, !PT ;  /* 0x000001b057ff7812 */ /* 0x000fe2000780c0ff */
[----:B------:R-:W-:Y:S11]  /*6430*/  BSSY.RECONVERGENT B6, `(.L_x_113) ;  /* 0x0000013000067945 */ /* 0x000ff60003800200 */
[----:B------:R-:W-:Y:S01]  /*6440*/  @!UPT UIADD3 URZ, UPT, UPT, URZ, URZ, URZ ;  /* 0x000000fffffff290 */ /* 0x000fe2000fffe0ff */
[----:B------:R-:W-:Y:S05]  /*6450*/  @!P0 BRA `(.L_x_114) ;  /* 0x0000000000408947 */ /* 0x000fea0003800000 */
        /* <DEDUP_REMOVED lines=16> */
.L_x_114:
[----:B------:R-:W-:Y:S05]  /*6560*/  BSYNC.RECONVERGENT B6 ;  /* 0x0000000000067941 */ /* 0x000fea0003800200 */
.L_x_113:
[----:B------:R-:W-:Y:S02]  /*6570*/  ISETP.NE.U32.AND P0, PT, R70, RZ, PT ;  /* 0x000000ff4600720c */ /* 0x000fe40003f05070 */
[C---:B------:R-:W-:Y:S02]  /*6580*/  ISETP.NE.U32.AND P2, PT, R76.reuse, RZ, PT ;  /* 0x000000ff4c00720c */ /* 0x040fe40003f45070 */
[----:B------:R-:W-:Y:S02]  /*6590*/  ISETP.NE.AND.EX P0, PT, R71, RZ, PT, P0 ;  /* 0x000000ff4700720c */ /* 0x000fe40003f05300 */
[----:B------:R-:W-:Y:S02]  /*65a0*/  ISETP.NE.U32.AND P4, PT, R76, RZ, PT ;  /* 0x000000ff4c00720c */ /* 0x000fe40003f85070 */
[C---:B------:R-:W-:Y:S02]  /*65b0*/  ISETP.NE.AND.EX P2, PT, R77.reuse, RZ, P0, P2 ;  /* 0x000000ff4d00720c */ /* 0x040fe40000745320 */
[----:B------:R-:W-:Y:S02]  /*65c0*/  ISETP.NE.AND.EX P4, PT, R77, RZ, PT, P4 ;  /* 0x000000ff4d00720c */ /* 0x000fe40003f85340 */
[----:B------:R-:W-:Y:S02]  /*65d0*/  ISETP.NE.U32.AND P5, PT, R74, RZ, PT ;  /* 0x000000ff4a00720c */ /* 0x000fe40003fa5070 */
[----:B------:R-:W-:Y:S02]  /*65e0*/  PLOP3.LUT P0, PT, PT, PT, PT, 0x8, 0x80 ;  /* 0x000000000080781c */ /* 0x000fe40003f0e170 */
[----:B------:R-:W-:Y:S05]  /*65f0*/  ISETP.NE.AND.EX P5, PT, R75, RZ, PT, P5 ;  /* 0x000000ff4b00720c */ /* 0x000fea0003fa5350 */
[----:B------:R-:W-:Y:S02]  /*6600*/  @!P2 ISETP.NE.U32.AND P1, PT, R70, RZ, PT ;  /* 0x000000ff4600a20c */ /* 0x000fe40003f25070 */
[----:B------:R-:W-:Y:S02]  /*6610*/  @!P2 PLOP3.LUT P0, PT, P4, PT, PT, 0x80, 0x8 ;  /* 0x000000000008a81c */ /* 0x000fe4000270f070 */
[----:B------:R-:W-:Y:S01]  /*6620*/  @!P2 ISETP.NE.AND.EX P1, PT, R71, RZ, PT, P1 ;  /* 0x000000ff4700a20c */ /* 0x000fe20003f25310 */
[----:B------:R-:W-:Y:S01]  /*6630*/  @!UPT UIADD3 URZ, UPT, UPT, URZ, URZ, URZ ;  /* 0x000000fffffff290 */ /* 0x000fe2000fffe0ff */
[----:B------:R-:W-:Y:S11]  /*6640*/  @!P4 BRA `(.L_x_115) ;  /* 0x00000000002cc947 */ /* 0x000ff60003800000 */
[----:B------:R-:W-:Y:S01]  /*6650*/  ISETP.NE.U32.AND P3, PT, R70, RZ, PT ;  /* 0x000000ff4600720c */ /* 0x000fe20003f65070 */
        /* <DEDUP_REMOVED lines=10> */
.L_x_115:
[----:B------:R-:W-:Y:S05]  /*6700*/  @!P5 BRA `(.L_x_116) ;  /* 0x000000000020d947 */ /* 0x000fea0003800000 */
[----:B------:R-:W-:Y:S04]  /*6710*/  ISETP.NE.U32.AND P3, PT, R72, RZ, PT ;  /* 0x000000ff4800720c */ /* 0x000fe80003f65070 */
[----:B------:R-:W-:Y:S11]  /*6720*/  ISETP.NE.AND.EX P3, PT, R73, RZ, PT, P3 ;  /* 0x000000ff4900720c */ /* 0x000ff60003f65330 */
[----:B------:R-:W-:Y:S02]  /*6730*/  @!UPT UIADD3 URZ, UPT, UPT, URZ, URZ, URZ ;  /* 0x000000fffffff290 */ /* 0x000fe4000fffe0ff */
[----:B------:R-:W2:Y:S01]  /*6740*/  @P3 LDC.64 R2, c[0x0][0x8a8] ;  /* 0x00022a00ff023b82 */ /* 0x000ea20000000a00 */
[----:B-1----:R-:W-:Y:S04]  /*6750*/  @P3 IMAD R0, R74, UR36, RZ ;  /* 0x000000244a003c24 */ /* 0x002fe8000f8e02ff */
[----:B--2---:R-:W-:Y:S05]  /*6760*/  @P3 IMAD.WIDE R2, R0, 0x4, R2 ;  /* 0x0000000400023825 */ /* 0x004fea00078e0202 */
[----:B-----5:R2:W5:Y:S02]  /*6770*/  @P3 LDG.E R38, desc[UR52][R2.64] ;  /* 0x0000003402263981 */ /* 0x020564000c1e1900 */
[----:B--2---:R-:W4:Y:S02]  /*6780*/  @!P3 LDC R38, c[0x0][0x8a0] ;  /* 0x00022800ff26bb82 */ /* 0x004f240000000800 */
.L_x_116:
[----:B---3-5:R-:W-:Y:S01]  /*6790*/  @!P2 FSETP.NEU.AND P3, PT, R39, RZ, PT ;  /* 0x000000ff2700a20b */ /* 0x028fe20003f6d000 */
[----:B------:R-:W-:Y:S01]  /*67a0*/  BSSY B1, `(.L_x_117) ;  /* 0x0000036000017945 */ /* 0x000fe20003800000 */
[----:B------:R-:W-:Y:S02]  /*67b0*/  @!P2 SEL R2, RZ, 0xffffffff, P1 ;  /* 0xffffffffff02a807 */ /* 0x000fe40000800000 */
[----:B------:R-:W-:Y:S02]  /*67c0*/  CS2R R18, SRZ ;  /* 0x0000000000127805 */ /* 0x000fe4000001ff00 */
[----:B-1----:R-:W-:Y:S02]  /*67d0*/  @!P2 SEL R0, RZ, 0xffffffff, P3 ;  /* 0xffffffffff00a807 */ /* 0x002fe40001800000 */
[----:B------:R-:W-:Y:S02]  /*67e0*/  CS2R R16, SRZ ;  /* 0x0000000000107805 */ /* 0x000fe4000001ff00 */
[----:B------:R-:W-:Y:S02]  /*67f0*/  @!P2 LOP3.LUT P1, RZ, R80, 0xff, RZ, 0xc0, !PT ;  /* 0x000000ff50ffa812 */ /* 0x000fe4000782c0ff */
[----:B------:R-:W-:Y:S02]  /*6800*/  CS2R R26, SRZ ;  /* 0x00000000001a7805 */ /* 0x000fe4000001ff00 */
[----:B------:R-:W-:Y:S02]  /*6810*/  LEA R82, R36, UR57, 0x3 ;  /* 0x0000003924527c11 */ /* 0x000fe4000f8e18ff */
[----:B------:R-:W-:Y:S02]  /*6820*/  CS2R R24, SRZ ;  /* 0x0000000000187805 */ /* 0x000fe4000001ff00 */
[----:B------:R-:W-:Y:S01]  /*6830*/  @P0 SEL R0, R2, R0, !P1 ;  /* 0x0000000002000207 */ /* 0x000fe20004800000 */
[----:B------:R-:W-:Y:S01]  /*6840*/  IMAD R2, R36, 0x20, R37 ;  /* 0x0000002024027824 */ /* 0x000fe200078e0225 */
[----:B------:R-:W-:Y:S02]  /*6850*/  SHF.L.U32 R4, R86, 0x1f, RZ ;  /* 0x0000001f56047819 */ /* 0x000fe400000006ff */
[----:B------:R-:W-:Y:S02]  /*6860*/  @!P2 LOP3.LUT R0, R0, 0x1, RZ, 0xc0, !PT ;  /* 0x000000010000a812 */ /* 0x000fe400078ec0ff */
[----:B------:R-:W-:Y:S02]  /*6870*/  PLOP3.LUT P5, PT, PT, PT, PT, 0x8, 0x80 ;  /* 0x000000000080781c */ /* 0x000fe40003fae170 */
[----:B------:R-:W-:Y:S11]  /*6880*/  ISETP.NE.U32.OR P2, PT, R0, 0x1, P2 ;  /* 0x000000010000780c */ /* 0x000ff60001745470 */
[----:B------:R-:W-:Y:S02]  /*6890*/  @!UPT UIADD3 URZ, UPT, UPT, URZ, URZ, URZ ;  /* 0x000000fffffff290 */ /* 0x000fe4000fffe0ff */
[----:B------:R-:W-:Y:S04]  /*68a0*/  @P2 SHF.L.U32 R0, R84, 0x1f, RZ ;  /* 0x0000001f54002819 */ /* 0x000fe800000006ff */
[----:B------:R-:W1:Y:S01]  /*68b0*/  @P2 SYNCS.PHASECHK.TRANS64.TRYWAIT P0, [UR57+0x120], R0 ;  /* 0x00012000ff0025a7 */ /* 0x000e620008001139 */
[----:B------:R2:W3:Y:S01]  /*68c0*/  SYNCS.PHASECHK.TRANS64.TRYWAIT P3, [R82+URZ+0x160], R4 ;  /* 0x00016004520075a7 */ /* 0x0004e200080611ff */
[----:B-1----:R-:W-:Y:S01]  /*68d0*/  @P2 PLOP3.LUT P5, PT, P0, PT, PT, 0x8, 0x80 ;  /* 0x000000000080281c */ /* 0x002fe200007ae170 */
[----:B------:R-:W-:Y:S01]  /*68e0*/  @!UPT UIADD3 URZ, UPT, UPT, URZ, URZ, URZ ;  /* 0x000000fffffff290 */ /* 0x000fe2000fffe0ff */
[----:B--23--:R-:W-:Y:S11]  /*68f0*/  @!P2 BRA `(.L_x_118) ;  /* 0x000000000080a947 */ /* 0x00cff60003800000 */
[----:B------:R-:W-:Y:S01]  /*6900*/  ISETP.NE.U32.AND P0, PT, R70, RZ, PT ;  /* 0x000000ff4600720c */ /* 0x000fe20003f05070 */
[----:B------:R-:W-:Y:S01]  /*6910*/  BSSY B0, `(.L_x_119) ;  /* 0x0000012000007945 */ /* 0x000fe20003800000 */
[----:B------:R-:W-:Y:S02]  /*6920*/  FSETP.NEU.AND P2, PT, R39, RZ, PT ;  /* 0x000000ff2700720b */ /* 0x000fe40003f4d000 */
[----:B------:R-:W-:Y:S02]  /*6930*/  CS2R R26, SRZ ;  /* 0x00000000001a7805 */ /* 0x000fe4000001ff00 */
[----:B------:R-:W-:Y:S02]  /*6940*/  ISETP.NE.AND.EX P0, PT, R71, RZ, PT, P0 ;  /* 0x000000ff4700720c */ /* 0x000fe40003f05300 */
[----:B------:R-:W-:Y:S02]  /*6950*/  CS2R R24, SRZ ;  /* 0x0000000000187805 */ /* 0x000fe4000001ff00 */
[----:B------:R-:W-:Y:S02]  /*6960*/  LOP3.LUT P1, RZ, R80, 0xff, RZ, 0xc0, !PT ;  /* 0x000000ff50ff7812 */ /* 0x000fe4000782c0ff */
[----:B------:R-:W-:Y:S02]  /*6970*/  CS2R R18, SRZ ;  /* 0x0000000000127805 */ /* 0x000fe4000001ff00 */
[----:B------:R-:W-:Y:S02]  /*6980*/  SEL R0, RZ, 0xffffffff, P2 ;  /* 0xffffffffff007807 */ /* 0x000fe40001000000 */
[----:B------:R-:W-:Y:S02]  /*6990*/  CS2R R16, SRZ ;  /* 0x0000000000107805 */ /* 0x000fe4000001ff00 */
[----:B------:R-:W-:Y:S04]  /*69a0*/  SEL R3, RZ, 0xffffffff, P0 ;  /* 0xffffffffff037807 */ /* 0x000fe80000000000 */
[----:B------:R-:W-:Y:S04]  /*69b0*/  @P4 SEL R0, R3, R0, !P1 ;  /* 0x0000000003004207 */ /* 0x000fe80004800000 */
[----:B------:R-:W-:Y:S04]  /*69c0*/  LOP3.LUT R0, R0, 0x1, RZ, 0xc0, !PT ;  /* 0x0000000100007812 */ /* 0x000fe800078ec0ff */
[----:B------:R-:W-:Y:S01]  /*69d0*/  ISETP.NE.U32.AND P0, PT, R0, 0x1, PT ;  /* 0x000000010000780c */ /* 0x000fe20003f05070 */
[----:B------:R-:W-:Y:S01]  /*69e0*/  @!UPT UIADD3 URZ, UPT, UPT, URZ, URZ, URZ ;  /* 0x000000fffffff290 */ /* 0x000fe2000fffe0ff */
[----:B------:R-:W-:Y:S11]  /*69f0*/  @!P5 BRA `(.L_x_120) ;  /* 0x00000000000cd947 */ /* 0x000ff60003800000 */
[----:B------:R-:W-:Y:S04]  /*6a00*/  SHF.L.U32 R3, R84, 0x1f, RZ ;  /* 0x0000001f54037819 */ /* 0x000fe800000006ff */
[----:B------:R-:W1:Y:S02]  /*6a10*/  SYNCS.PHASECHK.TRANS64.TRYWAIT P1, [UR57+0x120], R3 ;  /* 0x00012003ff0075a7 */ /* 0x000e640008021139 */
[----:B-1----:R-:W-:Y:S05]  /*6a20*/  @!P1 BRA `(.L_x_121) ;  /* 0x0000001800ec9947 */ /* 0x002fea0003800000 */
.L_x_120:
[----:B------:R-:W-:Y:S05]  /*6a30*/  BSYNC B0 ;  /* 0x0000000000007941 */ /* 0x000fea0003800000 */
.L_x_119:
[----:B------:R2:W3:Y:S01]  /*6a40*/  @P0 LDS.128 R24, [R79+UR57+0x200] ;  /* 0x000200394f180984 */ /* 0x0004e20008000c00 */
[----:B------:R-:W-:Y:S01]  /*6a50*/  UIADD3 UR4, UPT, UPT, UR57, 0x128, URZ ;  /* 0x0000012839047890 */ /* 0x000fe2000fffe0ff */
[----:B------:R-:W-:Y:S02]  /*6a60*/  LOP3.LUT R84, R84, 0x1, RZ, 0x3c, !PT ;  /* 0x0000000154547812 */ /* 0x000fe400078e3cff */
[----:B------:R2:W1:Y:S01]  /*6a70*/  @P0 LDS.128 R16, [R78+0x10] ;  /* 0x000010004e100984 */ /* 0x0004620000000c00 */
[----:B------:R-:W-:Y:S01]  /*6a80*/  UPRMT UR4, UR54, 0x654, UR4 ;  /* 0x0000065436047896 */ /* 0x000fe20008000004 */
[----:B------:R-:W-:Y:S01]  /*6a90*/  @!PT LDS RZ, [RZ] ;  /* 0x00000000fffff984 */ /* 0x000fe20000000800 */
[----:B------:R-:W-:Y:S01]  /*6aa0*/  @!PT LDS RZ, [RZ] ;  /* 0x00000000fffff984 */ /* 0x000fe20000000800 */
[----:B------:R-:W-:Y:S01]  /*6ab0*/  @!PT LDS RZ, [RZ] ;  /* 0x00000000fffff984 */ /* 0x000fe20000000800 */
[----:B------:R-:W-:Y:S01]  /*6ac0*/  @!PT LDS RZ, [RZ] ;  /* 0x00000000fffff984 */ /* 0x000fe20000000800 */
[----:B------:R5:W-:Y:S06]  /*6ad0*/  MEMBAR.ALL.CTA ;  /* 0x0000000000007992 */ /* 0x000bec0000008000 */
[----:B-----5:R-:W5:Y:S02]  /*6ae0*/  FENCE.VIEW.ASYNC.S ;  /* 0x00000000000073c6 */ /* 0x020f640000000000 */
[----:B-----5:R-:W-:Y:S03]  /*6af0*/  SYNCS.ARRIVE.TRANS64.RED.A1T0 RZ, [UR4], RZ ;  /* 0x000000ffffff79a7 */ /* 0x020fe60008100404 */
.L_x_118:
[----:B------:R-:W-:Y:S05]  /*6b00*/  BSYNC B1 ;  /* 0x0000000000017941 */ /* 0x000fea0003800000 */
.L_x_117:
[----:B-1----:R-:W-:Y:S04]  /*6b10*/  SHF.R.U32.HI R0, RZ, 0x15, R2 ;  /* 0x00000015ff007819 */ /* 0x002fe80000011602 */
[----:B------:R-:W-:Y:S01]  /*6b20*/  LOP3.LUT P0, RZ, R0, 0x3, R81, 0x48, !PT ;  /* 0x0000000300ff7812 */ /* 0x000fe20007804851 */
[----:B------:R-:W-:Y:S01]  /*6b30*/  @!UPT UIADD3 URZ, UPT, UPT, URZ, URZ, URZ ;  /* 0x000000fffffff290 */ /* 0x000fe2000fffe0ff */
[----:B------:R-:W-:Y:S11]  /*6b40*/  @P3 BRA `(.L_x_122) ;  /* 0x0000000000083947 */ /* 0x000ff60003800000 */
[----:B------:R-:W1:Y:S02]  /*6b50*/  SYNCS.PHASECHK.TRANS64.TRYWAIT P1, [R82+URZ+0x160], R4 ;  /* 0x00016004520075a7 */ /* 0x000e6400080211ff */
[----:B-1----:R-:W-:Y:S05]  /*6b60*/  @!P1 BRA `(.L_x_123) ;  /* 0x0000001800b49947 */ /* 0x002fea0003800000 */
.L_x_122:
[----:B------:R-:W-:Y:S05]  /*6b70*/  @!P0 BRA `(.L_x_124) ;  /* 0x0000000000408947 */ /* 0x000fea0003800000 */
[----:B------:R-:W1:Y:S01]  /*6b80*/  LDCU.64 UR8, c[0x4][0x70] ;  /* 0x01000e00ff0877ac */ /* 0x000e620008000a00 */
[----:B------:R-:W-:Y:S01]  /*6b90*/  MOV R15, 0x0 ;  /* 0x00000000000f7802 */ /* 0x000fe20000000f00 */
[----:B------:R-:W-:Y:S02]  /*6ba0*/  HFMA2 R12, -RZ, RZ, 0, 5.9604644775390625e-08 ;  /* 0x00000001ff0c7431 */ /* 0x000fe400000001ff */
[----:B------:R-:W-:Y:S02]  /*6bb0*/  IMAD.MOV.U32 R8, RZ, RZ, 0x192 ;  /* 0x00000192ff087424 */ /* 0x000fe400078e00ff */
[----:B------:R-:W-:Y:S01]  /*6bc0*/  IMAD.MOV.U32 R13, RZ, RZ, RZ ;  /* 0x000000ffff0d7224 */ /* 0x000fe200078e00ff */
[----:B------:R-:W5:Y:S01]  /*6bd0*/  LDCU.64 UR6, c[0x4][0x78] ;  /* 0x01000f00ff0677ac */ /* 0x000f620008000a00 */
[----:B------:R-:W2:Y:S01]  /*6be0*/  LDC.64 R14, c[0x4][R15] ;  /* 0x010000000f0e7b82 */ /* 0x000ea20000000a00 */
[----:B------:R-:W3:Y:S01]  /*6bf0*/  LDCU.64 UR4, c[0x4][0x10] ;  /* 0x01000200ff0477ac */ /* 0x000ee20008000a00 */
[----:B-1----:R-:W-:Y:S01]  /*6c00*/  MOV R5, UR9 ;  /* 0x0000000900057c02 */ /* 0x002fe20008000f00 */
[----:B------:R-:W-:Y:S01]  /*6c10*/  IMAD.U32 R4, RZ, RZ, UR8 ;  /* 0x00000008ff047e24 */ /* 0x000fe2000f8e00ff */
[----:B-----5:R-:W-:Y:S01]  /*6c20*/  MOV R7, UR7 ;  /* 0x0000000700077c02 */ /* 0x020fe20008000f00 */
[----:B------:R-:W-:Y:S01]  /*6c30*/  IMAD.U32 R6, RZ, RZ, UR6 ;  /* 0x00000006ff067e24 */ /* 0x000fe2000f8e00ff */
[----:B---3--:R-:W-:Y:S01]  /*6c40*/  MOV R11, UR5 ;  /* 0x00000005000b7c02 */ /* 0x008fe20008000f00 */
[----:B------:R-:W-:Y:S02]  /*6c50*/  IMAD.U32 R10, RZ, RZ, UR4 ;  /* 0x00000004ff0a7e24 */ /* 0x000fe4000f8e00ff */
[----:B------:R-:W-:Y:S07]  /*6c60*/  LEPC R20, `(.L_x_124) ;  /* 0x000000001014794e */ /* 0x000fee0000000000 */
[----:B--2-4-:R-:W-:Y:S05]  /*6c70*/  CALL.ABS.NOINC R14 ;  /* 0x000000000e007343 */ /* 0x014fea0003c00000 */
.L_x_124:
[----:B------:R-:W-:Y:S01]  /*6c80*/  LOP3.LUT P0, RZ, R69, 0x60, RZ, 0xc0, !PT ;  /* 0x0000006045ff7812 */ /* 0x000fe2000780c0ff */
[----:B------:R-:W-:Y:S05]  /*6c90*/  WARPSYNC.ALL ;  /* 0x0000000000007948 */ /* 0x000fea0003800000 */
[----:B------:R-:W-:Y:S01]  /*6ca0*/  R2UR UR4, R2 ;  /* 0x00000000020472ca */ /* 0x000fe200000e0000 */
[----:B------:R-:W-:Y:S01]  /*6cb0*/  BSSY.RECONVERGENT B0, `(.L_x_125) ;  /* 0x000009d000007945 */ /* 0x000fe20003800200 */
[-C--:B---3--:R-:W-:Y:S02]  /*6cc0*/  F2FP.F16.E4M3.UNPACK_B R2, R24.reuse ;  /* 0x00000018ff02723e */ /* 0x088fe400020006ff */
[-C--:B------:R-:W-:Y:S02]  /*6cd0*/  F2FP.F16.E4M3.UNPACK_B R4, R25.reuse ;  /* 0x00000019ff04723e */ /* 0x080fe400020006ff */
[----:B------:R-:W-:Y:S01]  /*6ce0*/  F2FP.F16.E4M3.UNPACK_B R24, R24.H1 ;  /* 0x00000018ff18723e */ /* 0x000fe200030006ff */
[----:B------:R-:W-:Y:S01]  /*6cf0*/  HADD2.F32 R0, -RZ, R2.H0_H0 ;  /* 0x20000002ff007230 */ /* 0x000fe20000004100 */
[----:B------:R-:W-:Y:S01]  /*6d00*/  F2FP.F16.E4M3.UNPACK_B R25, R25.H1 ;  /* 0x00000019ff19723e */ /* 0x000fe200030006ff */
[----:B------:R-:W-:Y:S01]  /*6d10*/  HADD2.F32 R41, -RZ, R4.H0_H0 ;  /* 0x20000004ff297230 */ /* 0x000fe20000004100 */
[-C--:B------:R-:W-:Y:S01]  /*6d20*/  F2FP.F16.E4M3.UNPACK_B R46, R26.reuse ;  /* 0x0000001aff2e723e */ /* 0x080fe200020006ff */
[--C-:B------:R-:W-:Y:S01]  /*6d30*/  HADD2.F32 R3, -RZ, R24.reuse.H0_H0 ;  /* 0x20000018ff037230 */ /* 0x100fe20000004100 */
[----:B------:R-:W-:Y:S01]  /*6d40*/  F2FP.F16.E4M3.UNPACK_B R48, R26.H1 ;  /* 0x0000001aff30723e */ /* 0x000fe200030006ff */
[----:B------:R-:W-:Y:S01]  /*6d50*/  HADD2.F32 R40, -RZ, R24.H1_H1 ;  /* 0x30000018ff287230 */ /* 0x000fe20000004100 */
[-C--:B------:R-:W-:Y:S01]  /*6d60*/  F2FP.F16.E4M3.UNPACK_B R50, R27.reuse ;  /* 0x0000001bff32723e */ /* 0x080fe200020006ff */
[----:B------:R-:W-:Y:S01]  /*6d70*/  HADD2.F32 R42, -RZ, R4.H1_H1 ;  /* 0x30000004ff2a7230 */ /* 0x000fe20000004100 */
[----:B------:R-:W-:Y:S01]  /*6d80*/  F2FP.F16.E4M3.UNPACK_B R52, R27.H1 ;  /* 0x0000001bff34723e */ /* 0x000fe200030006ff */
[--C-:B------:R-:W-:Y:S01]  /*6d90*/  HADD2.F32 R43, -RZ, R25.reuse.H0_H0 ;  /* 0x20000019ff2b7230 */ /* 0x100fe20000004100 */
[-C--:B------:R-:W-:Y:S01]  /*6da0*/  F2FP.F16.E4M3.UNPACK_B R54, R16.reuse ;  /* 0x00000010ff36723e */ /* 0x080fe200020006ff */
[----:B------:R-:W-:Y:S01]  /*6db0*/  HADD2.F32 R44, -RZ, R25.H1_H1 ;  /* 0x30000019ff2c7230 */ /* 0x000fe20000004100 */
[----:B------:R-:W-:Y:S01]  /*6dc0*/  F2FP.F16.E4M3.UNPACK_B R56, R16.H1 ;  /* 0x00000010ff38723e */ /* 0x000fe200030006ff */
[----:B------:R-:W-:Y:S01]  /*6dd0*/  HADD2.F32 R2, -RZ, R2.H1_H1 ;  /* 0x30000002ff027230 */ /* 0x000fe20000004100 */
[-C--:B------:R-:W-:Y:S01]  /*6de0*/  F2FP.F16.E4M3.UNPACK_B R58, R17.reuse ;  /* 0x00000011ff3a723e */ /* 0x080fe200020006ff */
[--C-:B------:R-:W-:Y:S01]  /*6df0*/  HADD2.F32 R45, -RZ, R46.reuse.H0_H0 ;  /* 0x2000002eff2d7230 */ /* 0x100fe20000004100 */
        /* <DEDUP_REMOVED lines=10> */
[----:B------:R-:W1:Y:S01]  /*6ea0*/  LDTM.x32 R4, tmem[UR4] ;  /* 0x00000004000479ee */ /* 0x000e6200082c0000 */
[----:B------:R-:W-:Y:S01]  /*6eb0*/  NOP ;  /* 0x0000000000007918 */ /* 0x000fe20000000000 */
[----:B------:R-:W-:Y:S01]  /*6ec0*/  IADD3 R82, PT, PT, R82, 0x180, RZ ;  /* 0x0000018052527810 */ /* 0x000fe20007ffe0ff */
[--C-:B------:R-:W-:Y:S01]  /*6ed0*/  HADD2.F32 R53, -RZ, R54.reuse.H0_H0 ;  /* 0x20000036ff357230 */ /* 0x100fe20000004100 */
[----:B------:R-:W-:Y:S01]  /*6ee0*/  IADD3 R36, PT, PT, R36, 0x1, RZ ;  /* 0x0000000124247810 */ /* 0x000fe20007ffe0ff */
[----:B------:R-:W-:Y:S01]  /*6ef0*/  HADD2.F32 R54, -RZ, R54.H1_H1 ;  /* 0x30000036ff367230 */ /* 0x000fe20000004100 */
[----:B------:R-:W-:Y:S01]  /*6f00*/  LOP3.LUT R82, R82, 0xfefffff8, RZ, 0xc0, !PT ;  /* 0xfefffff852527812 */ /* 0x000fe200078ec0ff */
[--C-:B------:R-:W-:Y:S02]  /*6f10*/  HADD2.F32 R57, -RZ, R58.reuse.H0_H0 ;  /* 0x2000003aff397230 */ /* 0x100fe40000004100 */
[----:B------:R-:W-:Y:S01]  /*6f20*/  HADD2.F32 R58, -RZ, R58.H1_H1 ;  /* 0x3000003aff3a7230 */ /* 0x000fe20000004100 */
[----:B-1----:R1:W-:Y:S01]  /*6f30*/  SYNCS.ARRIVE.TRANS64.RED.A1T0 RZ, [R82+URZ], RZ ;  /* 0x000000ff52ff79a7 */ /* 0x0023e200081004ff */
[--C-:B------:R-:W-:Y:S02]  /*6f40*/  HADD2.F32 R61, -RZ, R62.reuse.H0_H0 ;  /* 0x2000003eff3d7230 */ /* 0x100fe40000004100 */
[----:B------:R-:W-:Y:S02]  /*6f50*/  HADD2.F32 R62, -RZ, R62.H1_H1 ;  /* 0x3000003eff3e7230 */ /* 0x000fe40000004100 */
[--C-:B------:R-:W-:Y:S02]  /*6f60*/  HADD2.F32 R65, -RZ, R66.reuse.H0_H0 ;  /* 0x20000042ff417230 */ /* 0x100fe40000004100 */
[----:B------:R-:W-:Y:S02]  /*6f70*/  HADD2.F32 R66, -RZ, R66.H1_H1 ;  /* 0x30000042ff427230 */ /* 0x000fe40000004100 */
[--C-:B------:R-:W-:Y:S02]  /*6f80*/  HADD2.F32 R51, -RZ, R52.reuse.H0_H0 ;  /* 0x20000034ff337230 */ /* 0x100fe40000004100 */
[----:B------:R-:W-:Y:S02]  /*6f90*/  HADD2.F32 R52, -RZ, R52.H1_H1 ;  /* 0x30000034ff347230 */ /* 0x000fe40000004100 */
[--C-:B------:R-:W-:Y:S02]  /*6fa0*/  HADD2.F32 R55, -RZ, R56.reuse.H0_H0 ;  /* 0x20000038ff377230 */ /* 0x100fe40000004100 */
[C---:B----4-:R-:W-:Y:S01]  /*6fb0*/  FMUL R4, R38.reuse, R4 ;  /* 0x0000000426047220 */ /* 0x050fe20000400000 */
[C---:B------:R-:W-:Y:S01]  /*6fc0*/  FMUL R5, R38.reuse, R5 ;  /* 0x0000000526057220 */ /* 0x040fe20000400000 */
[C---:B------:R-:W-:Y:S01]  /*6fd0*/  FMUL R8, R38.reuse, R8 ;  /* 0x0000000826087220 */ /* 0x040fe20000400000 */
[C---:B------:R-:W-:Y:S01]  /*6fe0*/  FMUL R9, R38.reuse, R9 ;  /* 0x0000000926097220 */ /* 0x040fe20000400000 */
[C---:B------:R-:W-:Y:S01]  /*6ff0*/  FFMA R4, R39.reuse, R0, R4 ;  /* 0x0000000027047223 */ /* 0x040fe20000000004 */
[C---:B------:R-:W-:Y:S01]  /*7000*/  FFMA R5, R39.reuse, R2, R5 ;  /* 0x0000000227057223 */ /* 0x040fe20000000005 */
[C---:B------:R-:W-:Y:S01]  /*7010*/  FMUL R12, R38.reuse, R12 ;  /* 0x0000000c260c7220 */ /* 0x040fe20000400000 */
        /* <DEDUP_REMOVED lines=15> */
[C---:B------:R-:W-:Y:S01]  /*7110*/  FFMA R6, R39.reuse, R3, R6 ;  /* 0x0000000327067223 */ /* 0x040fe20000000006 */
[C---:B------:R-:W-:Y:S01]  /*7120*/  FFMA R7, R39.reuse, R40, R7 ;  /* 0x0000002827077223 */ /* 0x040fe20000000007 */
[C---:B------:R-:W-:Y:S01]  /*7130*/  FFMA R8, R39.reuse, R41, R8 ;  /* 0x0000002927087223 */ /* 0x040fe20000000008 */
[C---:B------:R-:W-:Y:S01]  /*7140*/  FFMA R9, R39.reuse, R42, R9 ;  /* 0x0000002a27097223 */ /* 0x040fe20000000009 */
[C---:B------:R-:W-:Y:S01]  /*7150*/  FFMA R10, R39.reuse, R43, R10 ;  /* 0x0000002b270a7223 */ /* 0x040fe2000000000a */
[C---:B------:R-:W-:Y:S01]  /*7160*/  FFMA R11, R39.reuse, R44, R11 ;  /* 0x0000002c270b7223 */ /* 0x040fe2000000000b */
[C---:B------:R-:W-:Y:S01]  /*7170*/  FFMA R12, R39.reuse, R45, R12 ;  /* 0x0000002d270c7223 */ /* 0x040fe2000000000c */
[----:B------:R-:W-:Y:S01]  /*7180*/  FFMA R13, R39, R46, R13 ;  /* 0x0000002e270d7223 */ /* 0x000fe2000000000d */
[----:B------:R-:W-:Y:S01]  /*7190*/  F2FP.SATFINITE.E4M3.F32.PACK_AB_MERGE_C R6, R7, R6, RZ ;  /* 0x000000060706723e */ /* 0x000fe200048070ff */
[C---:B------:R-:W-:Y:S01]  /*71a0*/  FMUL R14, R38.reuse, R14 ;  /* 0x0000000e260e7220 */ /* 0x040fe20000400000 */
[----:B------:R-:W-:Y:S01]  /*71b0*/  F2FP.SATFINITE.E4M3.F32.PACK_AB_MERGE_C R10, R11, R10, RZ ;  /* 0x0000000a0b0a723e */ /* 0x000fe200048070ff */
[C---:B------:R-:W-:Y:S01]  /*71c0*/  FMUL R15, R38.reuse, R15 ;  /* 0x0000000f260f7220 */ /* 0x040fe20000400000 */
[----:B------:R-:W-:Y:S01]  /*71d0*/  F2FP.SATFINITE.E4M3.F32.PACK_AB_MERGE_C R4, R5, R4, R6 ;  /* 0x000000040504723e */ /* 0x000fe20004807006 */
[----:B------:R-:W-:Y:S01]  /*71e0*/  FFMA R14, R39, R47, R14 ;  /* 0x0000002f270e7223 */ /* 0x000fe2000000000e */
[----:B------:R-:W-:Y:S01]  /*71f0*/  F2FP.SATFINITE.E4M3.F32.PACK_AB_MERGE_C R5, R9, R8, R10 ;  /* 0x000000080905723e */ /* 0x000fe2000480700a */
[C---:B------:R-:W-:Y:S01]  /*7200*/  FFMA R15, R39.reuse, R48, R15 ;  /* 0x00000030270f7223 */ /* 0x040fe2000000000f */
[C---:B------:R-:W-:Y:S01]  /*7210*/  FFMA R16, R39.reuse, R49, R16 ;  /* 0x0000003127107223 */ /* 0x040fe20000000010 */
[C---:B------:R-:W-:Y:S01]  /*7220*/  FFMA R17, R39.reuse, R50, R17 ;  /* 0x0000003227117223 */ /* 0x040fe20000000011 */
[C---:B------:R-:W-:Y:S01]  /*7230*/  FMUL R18, R38.reuse, R18 ;  /* 0x0000001226127220 */ /* 0x040fe20000400000 */
[C---:B------:R-:W-:Y:S01]  /*7240*/  FMUL R19, R38.reuse, R19 ;  /* 0x0000001326137220 */ /* 0x040fe20000400000 */
[----:B------:R-:W-:Y:S02]  /*7250*/  HADD2.F32 R56, -RZ, R56.H1_H1 ;  /* 0x30000038ff387230 */ /* 0x000fe40000004100 */
[C---:B------:R-:W-:Y:S01]  /*7260*/  FMUL R22, R38.reuse, R22 ;  /* 0x0000001626167220 */ /* 0x040fe20000400000 */
[C---:B------:R-:W-:Y:S01]  /*7270*/  FFMA R18, R39.reuse, R51, R18 ;  /* 0x0000003327127223 */ /* 0x040fe20000000012 */
[C---:B------:R-:W-:Y:S01]  /*7280*/  FFMA R19, R39.reuse, R52, R19 ;  /* 0x0000003427137223 */ /* 0x040fe20000000013 */
[C---:B------:R-:W-:Y:S01]  /*7290*/  FMUL R23, R38.reuse, R23 ;  /* 0x0000001726177220 */ /* 0x040fe20000400000 */
[C---:B------:R-:W-:Y:S01]  /*72a0*/  FFMA R20, R39.reuse, R53, R20 ;  /* 0x0000003527147223 */ /* 0x040fe20000000014 */
[C---:B------:R-:W-:Y:S01]  /*72b0*/  FFMA R21, R39.reuse, R54, R21 ;  /* 0x0000003627157223 */ /* 0x040fe20000000015 */
[--C-:B------:R-:W-:Y:S02]  /*72c0*/  HADD2.F32 R59, -RZ, R60.reuse.H0_H0 ;  /* 0x2000003cff3b7230 */ /* 0x100fe40000004100 */
[C---:B------:R-:W-:Y:S01]  /*72d0*/  FFMA R22, R39.reuse, R55, R22 ;  /* 0x0000003727167223 */ /* 0x040fe20000000016 */
[----:B------:R-:W-:Y:S02]  /*72e0*/  HADD2.F32 R60, -RZ, R60.H1_H1 ;  /* 0x3000003cff3c7230 */ /* 0x000fe40000004100 */
[C---:B------:R-:W-:Y:S01]  /*72f0*/  FMUL R3, R38.reuse, R26 ;  /* 0x0000001a26037220 */ /* 0x040fe20000400000 */
        /* <DEDUP_REMOVED lines=16> */
[----:B------:R-:W-:Y:S01]  /*7400*/  FFMA R31, R39, R64, R31 ;  /* 0x00000040271f7223 */ /* 0x000fe2000000001f */
[----:B------:R-:W-:Y:S01]  /*7410*/  FMUL R35, R38, R35 ;  /* 0x0000002326237220 */ /* 0x000fe20000400000 */
[----:B------:R-:W-:Y:S01]  /*7420*/  F2FP.SATFINITE.E4M3.F32.PACK_AB_MERGE_C R14, R15, R14, RZ ;  /* 0x0000000e0f0e723e */ /* 0x000fe200048070ff */
[----:B------:R-:W-:Y:S01]  /*7430*/  FFMA R28, R39, R65, R28 ;  /* 0x00000041271c7223 */ /* 0x000fe2000000001c */
[----:B------:R-:W-:Y:S01]  /*7440*/  F2FP.SATFINITE.E4M3.F32.PACK_AB_MERGE_C R7, R19, R18, RZ ;  /* 0x000000121307723e */ /* 0x000fe200048070ff */
[C---:B------:R-:W-:Y:S01]  /*7450*/  FFMA R29, R39.reuse, R66, R29 ;  /* 0x00000042271d7223 */ /* 0x040fe2000000001d */
[----:B------:R-:W-:Y:S01]  /*7460*/  FFMA R30, R39, R67, R30 ;  /* 0x00000043271e7223 */ /* 0x000fe2000000001e */
[----:B------:R-:W-:Y:S01]  /*7470*/  F2FP.SATFINITE.E4M3.F32.PACK_AB_MERGE_C R22, R23, R22, RZ ;  /* 0x000000161716723e */ /* 0x000fe200048070ff */
[----:B------:R-:W-:Y:S01]  /*7480*/  FFMA R35, R39, R68, R35 ;  /* 0x0000004427237223 */ /* 0x000fe20000000023 */
[----:B------:R-:W-:Y:S02]  /*7490*/  F2FP.SATFINITE.E4M3.F32.PACK_AB_MERGE_C R6, R13, R12, R14 ;  /* 0x0000000c0d06723e */ /* 0x000fe4000480700e */
[----:B------:R-:W-:Y:S02]  /*74a0*/  F2FP.SATFINITE.E4M3.F32.PACK_AB_MERGE_C R7, R17, R16, R7 ;  /* 0x000000101107723e */ /* 0x000fe40004807007 */
[----:B------:R-:W-:Y:S02]  /*74b0*/  F2FP.SATFINITE.E4M3.F32.PACK_AB_MERGE_C R20, R21, R20, R22 ;  /* 0x000000141514723e */ /* 0x000fe40004807016 */
[----:B------:R-:W-:Y:S01]  /*74c0*/  F2FP.SATFINITE.E4M3.F32.PACK_AB_MERGE_C R3, R27, R3, RZ ;  /* 0x000000031b03723e */ /* 0x000fe200048070ff */
[----:B------:R1:W-:Y:S01]  /*74d0*/  STS.128 [R79+UR57+0x1200], R4 ;  /* 0x001200044f007988 */ /* 0x0003e20008000c39 */
[----:B------:R-:W-:Y:S02]  /*74e0*/  F2FP.SATFINITE.E4M3.F32.PACK_AB_MERGE_C R22, R31, R26, RZ ;  /* 0x0000001a1f16723e */ /* 0x000fe400048070ff */
[----:B------:R-:W-:Y:S02]  /*74f0*/  F2FP.SATFINITE.E4M3.F32.PACK_AB_MERGE_C R23, R35, R30, RZ ;  /* 0x0000001e2317723e */ /* 0x000fe400048070ff */
[----:B------:R-:W-:Y:S02]  /*7500*/  F2FP.SATFINITE.E4M3.F32.PACK_AB_MERGE_C R21, R2, R0, R3 ;  /* 0x000000000215723e */ /* 0x000fe40004807003 */
[----:B------:R-:W-:Y:S02]  /*7510*/  F2FP.SATFINITE.E4M3.F32.PACK_AB_MERGE_C R22, R25, R24, R22 ;  /* 0x000000181916723e */ /* 0x000fe40004807016 */
[----:B------:R-:W-:Y:S05]  /*7520*/  F2FP.SATFINITE.E4M3.F32.PACK_AB_MERGE_C R23, R29, R28, R23 ;  /* 0x0000001c1d17723e */ /* 0x000fea0004807017 */
[----:B------:R1:W-:Y:S01]  /*7530*/  STS.128 [R78+0x1010], R20 ;  /* 0x001010144e007388 */ /* 0x0003e20000000c00 */
[----:B------:R-:W-:Y:S01]  /*7540*/  @!PT LDS RZ, [RZ] ;  /* 0x00000000fffff984 */ /* 0x000fe20000000800 */
[----:B------:R-:W-:Y:S01]  /*7550*/  @!PT LDS RZ, [RZ] ;  /* 0x00000000fffff984 */ /* 0x000fe20000000800 */
[----:B------:R-:W-:Y:S01]  /*7560*/  @!PT LDS RZ, [RZ] ;  /* 0x00000000fffff984 */ /* 0x000fe20000000800 */
[----:B------:R-:W-:Y:S01]  /*7570*/  @!PT LDS RZ, [RZ] ;  /* 0x00000000fffff984 */ /* 0x000fe20000000800 */
[----:B------:R3:W-:Y:S07]  /*7580*/  MEMBAR.ALL.CTA ;  /* 0x0000000000007992 */ /* 0x0007ee0000008000 */
[----:B---3--:R-:W3:Y:S02]  /*7590*/  FENCE.VIEW.ASYNC.S ;  /* 0x00000000000073c6 */ /* 0x008ee40000000000 */
[----:B---3--:R-:W-:Y:S06]  /*75a0*/  BAR.SYNC.DEFER_BLOCKING 0x1, 0x80 ;  /* 0x0042000000007b1d */ /* 0x008fec0000010000 */
[----:B------:R-:W-:Y:S05]  /*75b0*/  @P0 BRA `(.L_x_126) ;  /* 0x0000000000300947 */ /* 0x000fea0003800000 */
[----:B------:R-:W-:Y:S02]  /*75c0*/  UIADD3 UR10, UPT, UPT, UR57, 0x1200, URZ ;  /* 0x00001200390a7890 */ /* 0x000fe4000fffe0ff */
[----:B------:R-:W-:Y:S02]  /*75d0*/  UIADD3 UR8, UP0, UPT, UR62, 0x680, URZ ;  /* 0x000006803e087890 */ /* 0x000fe4000ff1e0ff */
[----:B------:R-:W-:Y:S02]  /*75e0*/  USHF.L.U32 UR5, UR51, 0x6, URZ ;  /* 0x0000000633057899 */ /* 0x000fe400080006ff */
[----:B------:R-:W-:Y:S01]  /*75f0*/  MOV R87, UR10 ;  /* 0x0000000a00577c02 */ /* 0x000fe20008000f00 */
[----:B------:R-:W-:Y:S02]  /*7600*/  USHF.L.U32 UR6, UR50, 0x6, URZ ;  /* 0x0000000632067899 */ /* 0x000fe400080006ff */
[----:B------:R-:W-:Y:S01]  /*7610*/  UIADD3.X UR9, UPT, UPT, URZ, UR63, URZ, UP0, !UPT ;  /* 0x0000003fff097290 */ /* 0x000fe200087fe4ff */
[----:B------:R-:W-:Y:S01]  /*7620*/  R2UR UR4, R87 ;  /* 0x00000000570472ca */ /* 0x000fe200000e0000 */
[----:B------:R-:W-:Y:S11]  /*7630*/  UMOV UR7, UR36 ;  /* 0x0000002400077c82 */ /* 0x000ff60008000000 */
[----:B------:R-:W-:Y:S01]  /*7640*/  @!UPT UIADD3 URZ, UPT, UPT, URZ, URZ, URZ ;  /* 0x000000fffffff290 */ /* 0x000fe2000fffe0ff */
[----:B------:R3:W-:Y:S01]  /*7650*/  UTMASTG.3D [UR4], [UR8] ;  /* 0x00000004080073b5 */ /* 0x0007e20008010000 */
[----:B------:R0:W-:Y:S01]  /*7660*/  UTMACMDFLUSH ;  /* 0x00000000000079b7 */ /* 0x0001e20000000000 */
[----:B---3--:R-:W-:Y:S04]  /*7670*/  DEPBAR.LE SB0, 0x0 ;  /* 0x000080000000791a */ /* 0x008fe80000000000 */
.L_x_126:
[----:B------:R-:W-:Y:S05]  /*7680*/  BSYNC.RECONVERGENT B0 ;  /* 0x0000000000007941 */ /* 0x000fea0003800200 */
.L_x_125:
[----:B------:R-:W-:Y:S01]  /*7690*/  BAR.SYNC.DEFER_BLOCKING 0x1, 0x80 ;  /* 0x0042000000007b1d */ /* 0x000fe20000010000 */
[----:B------:R-:W-:Y:S01]  /*76a0*/  ISETP.NE.AND P0, PT, R83, 0x2, PT ;  /* 0x000000025300780c */ /* 0x000fe20003f05270 */
[----:B------:R-:W-:Y:S01]  /*76b0*/  UISETP.NE.AND UP0, UPT, UR61, URZ, UPT ;  /* 0x000000ff3d00728c */ /* 0x000fe2000bf05270 */
[----:B------:R-:W-:Y:S01]  /*76c0*/  ISETP.NE.AND P1, PT, R36, 0x4, PT ;  /* 0x000000042400780c */ /* 0x000fe20003f25270 */
[----:B------:R-:W-:Y:S01]  /*76d0*/  UIADD3 UR51, UPT, UPT, UR42, UR48, URZ ;  /* 0x000000302a337290 */ /* 0x000fe2000fffe0ff */
[----:B------:R-:W-:Y:S01]  /*76e0*/  SEL R2, RZ, 0x1, P0 ;  /* 0x00000001ff027807 */ /* 0x000fe20000000000 */
[----:B------:R-:W-:Y:S01]  /*76f0*/  UIADD3 UR50, UPT, UPT, UR43, UR49, URZ ;  /* 0x000000312b327290 */ /* 0x000fe2000fffe0ff */
[----:B------:R-:W-:Y:S02]  /*7700*/  SEL R0, RZ, 0x1, P1 ;  /* 0x00000001ff007807 */ /* 0x000fe40000800000 */
[----:B------:R-:W-:Y:S02]  /*7710*/  LOP3.LUT R85, R85, R2, RZ, 0x3c, !PT ;  /* 0x0000000255557212 */ /* 0x000fe400078e3cff */
[----:B------:R-:W-:Y:S02]  /*7720*/  LOP3.LUT R86, R86, R0, RZ, 0x3c, !PT ;  /* 0x0000000056567212 */ /* 0x000fe400078e3cff */
[----:B------:R-:W-:Y:S02]  /*7730*/  SEL R83, R83, RZ, P0 ;  /* 0x000000ff53537207 */ /* 0x000fe40000000000 */
[----:B------:R-:W-:Y:S01]  /*7740*/  SEL R36, R36, RZ, P1 ;  /* 0x000000ff24247207 */ /* 0x000fe20000800000 */
[----:B------:R-:W-:Y:S01]  /*7750*/  UMOV UR36, UR60 ;  /* 0x0000003c00247c82 */ /* 0x000fe20008000000 */
[----:B------:R-:W-:Y:S05]  /*7760*/  BRA.U UP0, `(.L_x_127) ;  /* 0xffffffe500747547 */ /* 0x000fea000b83ffff */
[----:B------:R-:W-:Y:S05]  /*7770*/  EXIT ;  /* 0x000000000000794d */ /* 0x000fea0003800000 */
.L_x_25:
[----:B-1----:R1:W2:Y:S02]  /*7780*/  SYNCS.PHASECHK.TRANS64.TRYWAIT P0, [R0+URZ+0x1b0], R2 ;  /* 0x0001b002000075a7 */ /* 0x0022a400080011ff */
[----:B--2---:R-:W-:Y:S05]  /*7790*/  @!P0 NANOSLEEP.SYNCS 0x989680 ;  /* 0x009896800000895d */ /* 0x004fea0003900000 */
[----:B------:R-:W2:Y:S02]  /*77a0*/  @!P0 SYNCS.PHASECHK.TRANS64 P0, [R0+URZ+0x1b0], R2 ;  /* 0x0001b002000085a7 */ /* 0x000ea400080010ff */
[----:B--2---:R-:W-:Y:S05]  /*77b0*/  @!P0 BRA `(.L_x_25) ;  /* 0xfffffffc00f08947 */ /* 0x004fea000383ffff */
[----:B------:R-:W-:Y:S05]  /*77c0*/  BRA `(.L_x_128) ;  /* 0xffffffa400847947 */ /* 0x000fea000383ffff */
.L_x_28:
[----:B-1----:R-:W-:-:S07]  /*77d0*/  MOV R0, UR33 ;  /* 0x0000002100007c02 */ /* 0x002fce0008000f00 */
.L_x_129:
[----:B-1----:R1:W2:Y:S02]  /*77e0*/  SYNCS.PHASECHK.TRANS64.TRYWAIT P0, [R0+URZ+0x90], R3 ;  /* 0x00009003000075a7 */ /* 0x0022a400080011ff */
[----:B--2---:R-:W-:Y:S05]  /*77f0*/  @!P0 NANOSLEEP.SYNCS 0x989680 ;  /* 0x009896800000895d */ /* 0x004fea0003900000 */
[----:B------:R-:W2:Y:S02]  /*7800*/  @!P0 SYNCS.PHASECHK.TRANS64 P0, [R0+URZ+0x90], R3 ;  /* 0x00009003000085a7 */ /* 0x000ea400080010ff */
[----:B--2---:R-:W-:Y:S05]  /*7810*/  @!P0 BRA `(.L_x_129) ;  /* 0xfffffffc00f08947 */ /* 0x004fea000383ffff */
[----:B------:R-:W-:Y:S05]  /*7820*/  BRA `(.L_x_27) ;  /* 0xffffffa400d47947 */ /* 0x000fea000383ffff */
.L_x_35:
[----:B-1----:R-:W-:-:S07]  /*7830*/  MOV R0, UR33 ;  /* 0x0000002100007c02 */ /* 0x002fce0008000f00 */
.L_x_130:
[----:B-1----:R1:W2:Y:S02]  /*7840*/  SYNCS.PHASECHK.TRANS64.TRYWAIT P0, [R0+URZ+0x90], R3 ;  /* 0x00009003000075a7 */ /* 0x0022a400080011ff */
[----:B--2---:R-:W-:Y:S05]  /*7850*/  @!P0 NANOSLEEP.SYNCS 0x989680 ;  /* 0x009896800000895d */ /* 0x004fea0003900000 */
[----:B------:R-:W2:Y:S02]  /*7860*/  @!P0 SYNCS.PHASECHK.TRANS64 P0, [R0+URZ+0x90], R3 ;  /* 0x00009003000085a7 */ /* 0x000ea400080010ff */
[----:B--2---:R-:W-:Y:S05]  /*7870*/  @!P0 BRA `(.L_x_130) ;  /* 0xfffffffc00f08947 */ /* 0x004fea000383ffff */
[----:B------:R-:W-:Y:S05]  /*7880*/  BRA `(.L_x_34) ;  /* 0xffffffa800987947 */ /* 0x000fea000383ffff */
.L_x_40:
[----:B-1----:R1:W2:Y:S02]  /*7890*/  SYNCS.PHASECHK.TRANS64.TRYWAIT P0, [R3+URZ+0x140], R0 ;  /* 0x00014000030075a7 */ /* 0x0022a400080011ff */
[----:B--2---:R-:W-:Y:S05]  /*78a0*/  @!P0 NANOSLEEP.SYNCS 0x989680 ;  /* 0x009896800000895d */ /* 0x004fea0003900000 */
[----:B------:R-:W2:Y:S02]  /*78b0*/  @!P0 SYNCS.PHASECHK.TRANS64 P0, [R3+URZ+0x140], R0 ;  /* 0x00014000030085a7 */ /* 0x000ea400080010ff */
[----:B--2---:R-:W-:Y:S05]  /*78c0*/  @!P0 BRA `(.L_x_40) ;  /* 0xfffffffc00f08947 */ /* 0x004fea000383ffff */
[----:B------:R-:W-:Y:S05]  /*78d0*/  BRA `(.L_x_131) ;  /* 0xffffffac00347947 */ /* 0x000fea000383ffff */
.L_x_44:
[----:B------:R-:W-:-:S07]  /*78e0*/  MOV R0, UR4 ;  /* 0x0000000400007c02 */ /* 0x000fce0008000f00 */
.L_x_132:
[----:B-1----:R1:W2:Y:S02]  /*78f0*/  SYNCS.PHASECHK.TRANS64.TRYWAIT P0, [R0+URZ], R2 ;  /* 0x00000002000075a7 */ /* 0x0022a400080011ff */
[----:B--2---:R-:W-:Y:S05]  /*7900*/  @!P0 NANOSLEEP.SYNCS 0x989680 ;  /* 0x009896800000895d */ /* 0x004fea0003900000 */
[----:B------:R-:W2:Y:S02]  /*7910*/  @!P0 SYNCS.PHASECHK.TRANS64 P0, [R0+URZ], R2 ;  /* 0x00000002000085a7 */ /* 0x000ea400080010ff */
[----:B--2---:R-:W-:Y:S05]  /*7920*/  @!P0 BRA `(.L_x_132) ;  /* 0xfffffffc00f08947 */ /* 0x004fea000383ffff */
[----:B------:R-:W-:Y:S05]  /*7930*/  BRA `(.L_x_133) ;  /* 0xffffffb000b87947 */ /* 0x000fea000383ffff */
.L_x_45:
[----:B------:R-:W-:-:S07]  /*7940*/  MOV R0, UR4 ;  /* 0x0000000400007c02 */ /* 0x000fce0008000f00 */
.L_x_134:
[----:B-1----:R1:W2:Y:S02]  /*7950*/  SYNCS.PHASECHK.TRANS64.TRYWAIT P0, [R0+URZ], R3 ;  /* 0x00000003000075a7 */ /* 0x0022a400080011ff */
[----:B--2---:R-:W-:Y:S05]  /*7960*/  @!P0 NANOSLEEP.SYNCS 0x989680 ;  /* 0x009896800000895d */ /* 0x004fea0003900000 */
[----:B------:R-:W2:Y:S02]  /*7970*/  @!P0 SYNCS.PHASECHK.TRANS64 P0, [R0+URZ], R3 ;  /* 0x00000003000085a7 */ /* 0x000ea400080010ff */
[----:B--2---:R-:W-:Y:S05]  /*7980*/  @!P0 BRA `(.L_x_134) ;  /* 0xfffffffc00f08947 */ /* 0x004fea000383ffff */
[----:B------:R-:W-:Y:S05]  /*7990*/  BRA `(.L_x_135) ;  /* 0xffffffb000c47947 */ /* 0x000fea000383ffff */
.L_x_46:
[----:B------:R-:W-:-:S07]  /*79a0*/  MOV R0, UR4 ;  /* 0x0000000400007c02 */ /* 0x000fce0008000f00 */
.L_x_136:
[----:B-1----:R1:W2:Y:S02]  /*79b0*/  SYNCS.PHASECHK.TRANS64.TRYWAIT P0, [R0+URZ], R3 ;  /* 0x00000003000075a7 */ /* 0x0022a400080011ff */
[----:B--2---:R-:W-:Y:S05]  /*79c0*/  @!P0 NANOSLEEP.SYNCS 0x989680 ;  /* 0x009896800000895d */ /* 0x004fea0003900000 */
[----:B------:R-:W2:Y:S02]  /*79d0*/  @!P0 SYNCS.PHASECHK.TRANS64 P0, [R0+URZ], R3 ;  /* 0x00000003000085a7 */ /* 0x000ea400080010ff */
[----:B--2---:R-:W-:Y:S05]  /*79e0*/  @!P0 BRA `(.L_x_136) ;  /* 0xfffffffc00f08947 */ /* 0x004fea000383ffff */
[----:B------:R-:W-:Y:S05]  /*79f0*/  BRA `(.L_x_137) ;  /* 0xffffffb000d07947 */ /* 0x000fea000383ffff */
.L_x_47:
[----:B------:R-:W-:-:S07]  /*7a00*/  MOV R0, UR4 ;  /* 0x0000000400007c02 */ /* 0x000fce0008000f00 */
.L_x_138:
[----:B-1----:R1:W2:Y:S02]  /*7a10*/  SYNCS.PHASECHK.TRANS64.TRYWAIT P0, [R0+URZ], R3 ;  /* 0x00000003000075a7 */ /* 0x0022a400080011ff */
[----:B--2---:R-:W-:Y:S05]  /*7a20*/  @!P0 NANOSLEEP.SYNCS 0x989680 ;  /* 0x009896800000895d */ /* 0x004fea0003900000 */
[----:B------:R-:W2:Y:S02]  /*7a30*/  @!P0 SYNCS.PHASECHK.TRANS64 P0, [R0+URZ], R3 ;  /* 0x00000003000085a7 */ /* 0x000ea400080010ff */
[----:B--2---:R-:W-:Y:S05]  /*7a40*/  @!P0 BRA `(.L_x_138) ;  /* 0xfffffffc00f08947 */ /* 0x004fea000383ffff */
[----:B------:R-:W-:Y:S05]  /*7a50*/  BRA `(.L_x_139) ;  /* 0xffffffb000dc7947 */ /* 0x000fea000383ffff */
.L_x_48:
[----:B------:R-:W-:-:S07]  /*7a60*/  MOV R0, UR4 ;  /* 0x0000000400007c02 */ /* 0x000fce0008000f00 */
.L_x_140:
[----:B-1----:R1:W2:Y:S02]  /*7a70*/  SYNCS.PHASECHK.TRANS64.TRYWAIT P0, [R0+URZ], R3 ;  /* 0x00000003000075a7 */ /* 0x0022a400080011ff */
[----:B--2---:R-:W-:Y:S05]  /*7a80*/  @!P0 NANOSLEEP.SYNCS 0x989680 ;  /* 0x009896800000895d */ /* 0x004fea0003900000 */
[----:B------:R-:W2:Y:S02]  /*7a90*/  @!P0 SYNCS.PHASECHK.TRANS64 P0, [R0+URZ], R3 ;  /* 0x00000003000085a7 */ /* 0x000ea400080010ff */
[----:B--2---:R-:W-:Y:S05]  /*7aa0*/  @!P0 BRA `(.L_x_140) ;  /* 0xfffffffc00f08947 */ /* 0x004fea000383ffff */
[----:B------:R-:W-:Y:S05]  /*7ab0*/  BRA `(.L_x_141) ;  /* 0xffffffb000e87947 */ /* 0x000fea000383ffff */
.L_x_49:
[----:B------:R-:W-:-:S07]  /*7ac0*/  MOV R0, UR4 ;  /* 0x0000000400007c02 */ /* 0x000fce0008000f00 */
.L_x_142:
[----:B-1----:R1:W2:Y:S02]  /*7ad0*/  SYNCS.PHASECHK.TRANS64.TRYWAIT P0, [R0+URZ], R3 ;  /* 0x00000003000075a7 */ /* 0x0022a400080011ff */
[----:B--2---:R-:W-:Y:S05]  /*7ae0*/  @!P0 NANOSLEEP.SYNCS 0x989680 ;  /* 0x009896800000895d */ /* 0x004fea0003900000 */
[----:B------:R-:W2:Y:S02]  /*7af0*/  @!P0 SYNCS.PHASECHK.TRANS64 P0, [R0+URZ], R3 ;  /* 0x00000003000085a7 */ /* 0x000ea400080010ff */
[----:B--2---:R-:W-:Y:S05]  /*7b00*/  @!P0 BRA `(.L_x_142) ;  /* 0xfffffffc00f08947 */ /* 0x004fea000383ffff */
[----:B------:R-:W-:Y:S05]  /*7b10*/  BRA `(.L_x_143) ;  /* 0xffffffb000f47947 */ /* 0x000fea000383ffff */
.L_x_50:
[----:B------:R-:W-:-:S07]  /*7b20*/  MOV R0, UR4 ;  /* 0x0000000400007c02 */ /* 0x000fce0008000f00 */
.L_x_144:
[----:B-1----:R1:W2:Y:S02]  /*7b30*/  SYNCS.PHASECHK.TRANS64.TRYWAIT P0, [R0+URZ], R3 ;  /* 0x00000003000075a7 */ /* 0x0022a400080011ff */
[----:B--2---:R-:W-:Y:S05]  /*7b40*/  @!P0 NANOSLEEP.SYNCS 0x989680 ;  /* 0x009896800000895d */ /* 0x004fea0003900000 */
[----:B------:R-:W2:Y:S02]  /*7b50*/  @!P0 SYNCS.PHASECHK.TRANS64 P0, [R0+URZ], R3 ;  /* 0x00000003000085a7 */ /* 0x000ea400080010ff */
[----:B--2---:R-:W-:Y:S05]  /*7b60*/  @!P0 BRA `(.L_x_144) ;  /* 0xfffffffc00f08947 */ /* 0x004fea000383ffff */
[----:B------:R-:W-:Y:S05]  /*7b70*/  BRA `(.L_x_145) ;  /* 0xffffffb400007947 */ /* 0x000fea000383ffff */
.L_x_51:
[----:B------:R-:W-:-:S07]  /*7b80*/  MOV R0, UR4 ;  /* 0x0000000400007c02 */ /* 0x000fce0008000f00 */
.L_x_146:
[----:B-1----:R1:W2:Y:S02]  /*7b90*/  SYNCS.PHASECHK.TRANS64.TRYWAIT P0, [R0+URZ], R3 ;  /* 0x00000003000075a7 */ /* 0x0022a400080011ff */
[----:B--2---:R-:W-:Y:S05]  /*7ba0*/  @!P0 NANOSLEEP.SYNCS 0x989680 ;  /* 0x009896800000895d */ /* 0x004fea0003900000 */
[----:B------:R-:W2:Y:S02]  /*7bb0*/  @!P0 SYNCS.PHASECHK.TRANS64 P0, [R0+URZ], R3 ;  /* 0x00000003000085a7 */ /* 0x000ea400080010ff */
[----:B--2---:R-:W-:Y:S05]  /*7bc0*/  @!P0 BRA `(.L_x_146) ;  /* 0xfffffffc00f08947 */ /* 0x004fea000383ffff */
[----:B------:R-:W-:Y:S05]  /*7bd0*/  BRA `(.L_x_147) ;  /* 0xffffffb4000c7947 */ /* 0x000fea000383ffff */
.L_x_52:
[----:B------:R-:W-:-:S07]  /*7be0*/  MOV R0, UR4 ;  /* 0x0000000400007c02 */ /* 0x000fce0008000f00 */
.L_x_148:
[----:B-1----:R1:W2:Y:S02]  /*7bf0*/  SYNCS.PHASECHK.TRANS64.TRYWAIT P0, [R0+URZ], R3 ;  /* 0x00000003000075a7 */ /* 0x0022a400080011ff */
[----:B--2---:R-:W-:Y:S05]  /*7c00*/  @!P0 NANOSLEEP.SYNCS 0x989680 ;  /* 0x009896800000895d */ /* 0x004fea0003900000 */
[----:B------:R-:W2:Y:S02]  /*7c10*/  @!P0 SYNCS.PHASECHK.TRANS64 P0, [R0+URZ], R3 ;  /* 0x00000003000085a7 */ /* 0x000ea400080010ff */
[----:B--2---:R-:W-:Y:S05]  /*7c20*/  @!P0 BRA `(.L_x_148) ;  /* 0xfffffffc00f08947 */ /* 0x004fea000383ffff */
[----:B------:R-:W-:Y:S05]  /*7c30*/  BRA `(.L_x_149) ;  /* 0xffffffb400187947 */ /* 0x000fea000383ffff */
.L_x_53:
[----:B------:R-:W-:-:S07]  /*7c40*/  MOV R0, UR4 ;  /* 0x0000000400007c02 */ /* 0x000fce0008000f00 */
.L_x_150:
[----:B-1----:R1:W2:Y:S02]  /*7c50*/  SYNCS.PHASECHK.TRANS64.TRYWAIT P0, [R0+URZ], R3 ;  /* 0x00000003000075a7 */ /* 0x0022a400080011ff */
[----:B--2---:R-:W-:Y:S05]  /*7c60*/  @!P0 NANOSLEEP.SYNCS 0x989680 ;  /* 0x009896800000895d */ /* 0x004fea0003900000 */
[----:B------:R-:W2:Y:S02]  /*7c70*/  @!P0 SYNCS.PHASECHK.TRANS64 P0, [R0+URZ], R3 ;  /* 0x00000003000085a7 */ /* 0x000ea400080010ff */
[----:B--2---:R-:W-:Y:S05]  /*7c80*/  @!P0 BRA `(.L_x_150) ;  /* 0xfffffffc00f08947 */ /* 0x004fea000383ffff */
[----:B------:R-:W-:Y:S05]  /*7c90*/  BRA `(.L_x_151) ;  /* 0xffffffb400247947 */ /* 0x000fea000383ffff */
.L_x_54:
[----:B------:R-:W-:-:S07]  /*7ca0*/  MOV R0, UR4 ;  /* 0x0000000400007c02 */ /* 0x000fce0008000f00 */
.L_x_152:
[----:B-1----:R1:W2:Y:S02]  /*7cb0*/  SYNCS.PHASECHK.TRANS64.TRYWAIT P0, [R0+URZ], R3 ;  /* 0x00000003000075a7 */ /* 0x0022a400080011ff */
[----:B--2---:R-:W-:Y:S05]  /*7cc0*/  @!P0 NANOSLEEP.SYNCS 0x989680 ;  /* 0x009896800000895d */ /* 0x004fea0003900000 */
[----:B------:R-:W2:Y:S02]  /*7cd0*/  @!P0 SYNCS.PHASECHK.TRANS64 P0, [R0+URZ], R3 ;  /* 0x00000003000085a7 */ /* 0x000ea400080010ff */
[----:B--2---:R-:W-:Y:S05]  /*7ce0*/  @!P0 BRA `(.L_x_152) ;  /* 0xfffffffc00f08947 */ /* 0x004fea000383ffff */
[----:B------:R-:W-:Y:S05]  /*7cf0*/  BRA `(.L_x_153) ;  /* 0xffffffb400307947 */ /* 0x000fea000383ffff */
.L_x_55:
[----:B------:R-:W-:-:S07]  /*7d00*/  MOV R0, UR4 ;  /* 0x0000000400007c02 */ /* 0x000fce0008000f00 */
.L_x_154:
[----:B-1----:R1:W2:Y:S02]  /*7d10*/  SYNCS.PHASECHK.TRANS64.TRYWAIT P0, [R0+URZ], R3 ;  /* 0x00000003000075a7 */ /* 0x0022a400080011ff */
[----:B--2---:R-:W-:Y:S05]  /*7d20*/  @!P0 NANOSLEEP.SYNCS 0x989680 ;  /* 0x009896800000895d */ /* 0x004fea0003900000 */
[----:B------:R-:W2:Y:S02]  /*7d30*/  @!P0 SYNCS.PHASECHK.TRANS64 P0, [R0+URZ], R3 ;  /* 0x00000003000085a7 */ /* 0x000ea400080010ff */
[----:B--2---:R-:W-:Y:S05]  /*7d40*/  @!P0 BRA `(.L_x_154) ;  /* 0xfffffffc00f08947 */ /* 0x004fea000383ffff */
[----:B------:R-:W-:Y:S05]  /*7d50*/  BRA `(.L_x_155) ;  /* 0xffffffb4003c7947 */ /* 0x000fea000383ffff */
.L_x_56:
[----:B------:R-:W-:-:S07]  /*7d60*/  MOV R0, UR4 ;  /* 0x0000000400007c02 */ /* 0x000fce0008000f00 */
.L_x_156:
[----:B-1----:R1:W2:Y:S02]  /*7d70*/  SYNCS.PHASECHK.TRANS64.TRYWAIT P0, [R0+URZ], R3 ;  /* 0x00000003000075a7 */ /* 0x0022a400080011ff */
[----:B--2---:R-:W-:Y:S05]  /*7d80*/  @!P0 NANOSLEEP.SYNCS 0x989680 ;  /* 0x009896800000895d */ /* 0x004fea0003900000 */
[----:B------:R-:W2:Y:S02]  /*7d90*/  @!P0 SYNCS.PHASECHK.TRANS64 P0, [R0+URZ], R3 ;  /* 0x00000003000085a7 */ /* 0x000ea400080010ff */
[----:B--2---:R-:W-:Y:S05]  /*7da0*/  @!P0 BRA `(.L_x_156) ;  /* 0xfffffffc00f08947 */ /* 0x004fea000383ffff */
[----:B------:R-:W-:Y:S05]  /*7db0*/  BRA `(.L_x_157) ;  /* 0xffffffb400487947 */ /* 0x000fea000383ffff */
.L_x_57:
[----:B------:R-:W-:-:S07]  /*7dc0*/  MOV R0, UR4 ;  /* 0x0000000400007c02 */ /* 0x000fce0008000f00 */
.L_x_158:
[----:B-1----:R1:W2:Y:S02]  /*7dd0*/  SYNCS.PHASECHK.TRANS64.TRYWAIT P0, [R0+URZ], R3 ;  /* 0x00000003000075a7 */ /* 0x0022a400080011ff */
[----:B--2---:R-:W-:Y:S05]  /*7de0*/  @!P0 NANOSLEEP.SYNCS 0x989680 ;  /* 0x009896800000895d */ /* 0x004fea0003900000 */
[----:B------:R-:W2:Y:S02]  /*7df0*/  @!P0 SYNCS.PHASECHK.TRANS64 P0, [R0+URZ], R3 ;  /* 0x00000003000085a7 */ /* 0x000ea400080010ff */
[----:B--2---:R-:W-:Y:S05]  /*7e00*/  @!P0 BRA `(.L_x_158) ;  /* 0xfffffffc00f08947 */ /* 0x004fea000383ffff */
[----:B------:R-:W-:Y:S05]  /*7e10*/  BRA `(.L_x_159) ;  /* 0xffffffb400547947 */ /* 0x000fea000383ffff */
.L_x_58:
[----:B------:R-:W-:-:S07]  /*7e20*/  MOV R0, UR4 ;  /* 0x0000000400007c02 */ /* 0x000fce0008000f00 */
.L_x_160:
[----:B-1----:R1:W2:Y:S02]  /*7e30*/  SYNCS.PHASECHK.TRANS64.TRYWAIT P0, [R0+URZ], R3 ;  /* 0x00000003000075a7 */ /* 0x0022a400080011ff */
[----:B--2---:R-:W-:Y:S05]  /*7e40*/  @!P0 NANOSLEEP.SYNCS 0x989680 ;  /* 0x009896800000895d */ /* 0x004fea0003900000 */
[----:B------:R-:W2:Y:S02]  /*7e50*/  @!P0 SYNCS.PHASECHK.TRANS64 P0, [R0+URZ], R3 ;  /* 0x00000003000085a7 */ /* 0x000ea400080010ff */
[----:B--2---:R-:W-:Y:S05]  /*7e60*/  @!P0 BRA `(.L_x_160) ;  /* 0xfffffffc00f08947 */ /* 0x004fea000383ffff */
[----:B------:R-:W-:Y:S05]  /*7e70*/  BRA `(.L_x_161) ;  /* 0xffffffb400607947 */ /* 0x000fea000383ffff */
.L_x_59:
[----:B------:R-:W-:-:S07]  /*7e80*/  MOV R0, UR4 ;  /* 0x0000000400007c02 */ /* 0x000fce0008000f00 */
.L_x_162:
[----:B-1----:R1:W2:Y:S02]  /*7e90*/  SYNCS.PHASECHK.TRANS64.TRYWAIT P0, [R0+URZ], R3 ;  /* 0x00000003000075a7 */ /* 0x0022a400080011ff */
[----:B--2---:R-:W-:Y:S05]  /*7ea0*/  @!P0 NANOSLEEP.SYNCS 0x989680 ;  /* 0x009896800000895d */ /* 0x004fea0003900000 */
[----:B------:R-:W2:Y:S02]  /*7eb0*/  @!P0 SYNCS.PHASECHK.TRANS64 P0, [R0+URZ], R3 ;  /* 0x00000003000085a7 */ /* 0x000ea400080010ff */
[----:B--2---:R-:W-:Y:S05]  /*7ec0*/  @!P0 BRA `(.L_x_162) ;  /* 0xfffffffc00f08947 */ /* 0x004fea000383ffff */
[----:B------:R-:W-:Y:S05]  /*7ed0*/  BRA `(.L_x_163) ;  /* 0xffffffb4006c7947 */ /* 0x000fea000383ffff */
.L_x_60:
[----:B------:R-:W-:-:S07]  /*7ee0*/  MOV R0, UR4 ;  /* 0x0000000400007c02 */ /* 0x000fce0008000f00 */
.L_x_164:
[----:B-1----:R1:W2:Y:S02]  /*7ef0*/  SYNCS.PHASECHK.TRANS64.TRYWAIT P0, [R0+URZ], R3 ;  /* 0x00000003000075a7 */ /* 0x0022a400080011ff */
[----:B--2---:R-:W-:Y:S05]  /*7f00*/  @!P0 NANOSLEEP.SYNCS 0x989680 ;  /* 0x009896800000895d */ /* 0x004fea0003900000 */
[----:B------:R-:W2:Y:S02]  /*7f10*/  @!P0 SYNCS.PHASECHK.TRANS64 P0, [R0+URZ], R3 ;  /* 0x00000003000085a7 */ /* 0x000ea400080010ff */
[----:B--2---:R-:W-:Y:S05]  /*7f20*/  @!P0 BRA `(.L_x_164) ;  /* 0xfffffffc00f08947 */ /* 0x004fea000383ffff */
[----:B------:R-:W-:Y:S05]  /*7f30*/  BRA `(.L_x_165) ;  /* 0xffffffb400787947 */ /* 0x000fea000383ffff */
.L_x_63:
[----:B-1----:R1:W2:Y:S02]  /*7f40*/  SYNCS.PHASECHK.TRANS64.TRYWAIT P0, [R2+URZ+0x1a0], R4 ;  /* 0x0001a004020075a7 */ /* 0x0022a400080011ff */
[----:B--2---:R-:W-:Y:S05]  /*7f50*/  @!P0 NANOSLEEP.SYNCS 0x989680 ;  /* 0x009896800000895d */ /* 0x004fea0003900000 */
[----:B------:R-:W2:Y:S02]  /*7f60*/  @!P0 SYNCS.PHASECHK.TRANS64 P0, [R2+URZ+0x1a0], R4 ;  /* 0x0001a004020085a7 */ /* 0x000ea400080010ff */
[----:B--2---:R-:W-:Y:S05]  /*7f70*/  @!P0 BRA `(.L_x_63) ;  /* 0xfffffffc00f08947 */ /* 0x004fea000383ffff */
[----:B------:R-:W-:Y:S05]  /*7f80*/  BRA `(.L_x_166) ;  /* 0xffffffb400d47947 */ /* 0x000fea000383ffff */
.L_x_64:
[----:B------:R-:W-:-:S07]  /*7f90*/  MOV R2, UR5 ;  /* 0x0000000500027c02 */ /* 0x000fce0008000f00 */
.L_x_167:
[----:B-1----:R1:W2:Y:S02]  /*7fa0*/  SYNCS.PHASECHK.TRANS64.TRYWAIT P0, [R2+URZ+0x150], R5 ;  /* 0x00015005020075a7 */ /* 0x0022a400080011ff */
[----:B--2---:R-:W-:Y:S05]  /*7fb0*/  @!P0 NANOSLEEP.SYNCS 0x989680 ;  /* 0x009896800000895d */ /* 0x004fea0003900000 */
[----:B------:R-:W2:Y:S02]  /*7fc0*/  @!P0 SYNCS.PHASECHK.TRANS64 P0, [R2+URZ+0x150], R5 ;  /* 0x00015005020085a7 */ /* 0x000ea400080010ff */
[----:B--2---:R-:W-:Y:S05]  /*7fd0*/  @!P0 BRA `(.L_x_167) ;  /* 0xfffffffc00f08947 */ /* 0x004fea000383ffff */
[----:B------:R-:W-:Y:S05]  /*7fe0*/  BRA `(.L_x_168) ;  /* 0xffffffb400e47947 */ /* 0x000fea000383ffff */
.L_x_65:
[----:B-1----:R1:W2:Y:S02]  /*7ff0*/  SYNCS.PHASECHK.TRANS64.TRYWAIT P1, [R2+URZ+0x140], R4 ;  /* 0x00014004020075a7 */ /* 0x0022a400080211ff */
[----:B--2---:R-:W-:Y:S05]  /*8000*/  @!P1 NANOSLEEP.SYNCS 0x989680 ;  /* 0x009896800000995d */ /* 0x004fea0003900000 */
[----:B------:R-:W2:Y:S02]  /*8010*/  @!P1 SYNCS.PHASECHK.TRANS64 P1, [R2+URZ+0x140], R4 ;  /* 0x00014004020095a7 */ /* 0x000ea400080210ff */
[----:B--2---:R-:W-:Y:S05]  /*8020*/  @!P1 BRA `(.L_x_65) ;  /* 0xfffffffc00f09947 */ /* 0x004fea000383ffff */
[----:B------:R-:W-:Y:S05]  /*8030*/  BRA `(.L_x_169) ;  /* 0xffffffb800147947 */ /* 0x000fea000383ffff */
.L_x_68:
[----:B------:R-:W-:-:S07]  /*8040*/  MOV R0, UR5 ;  /* 0x0000000500007c02 */ /* 0x000fce0008000f00 */
.L_x_170:
[----:B-1----:R1:W2:Y:S02]  /*8050*/  SYNCS.PHASECHK.TRANS64.TRYWAIT P0, [R0+URZ+0x150], R2 ;  /* 0x00015002000075a7 */ /* 0x0022a400080011ff */
[----:B--2---:R-:W-:Y:S05]  /*8060*/  @!P0 NANOSLEEP.SYNCS 0x989680 ;  /* 0x009896800000895d */ /* 0x004fea0003900000 */
[----:B------:R-:W2:Y:S02]  /*8070*/  @!P0 SYNCS.PHASECHK.TRANS64 P0, [R0+URZ+0x150], R2 ;  /* 0x00015002000085a7 */ /* 0x000ea400080010ff */
[----:B--2---:R-:W-:Y:S05]  /*8080*/  @!P0 BRA `(.L_x_170) ;  /* 0xfffffffc00f08947 */ /* 0x004fea000383ffff */
[----:B------:R-:W-:Y:S05]  /*8090*/  BRA `(.L_x_67) ;  /* 0xffffffb800687947 */ /* 0x000fea000383ffff */
.L_x_77:
[----:B-1----:R-:W-:-:S04]  /*80a0*/  MOV R5, UR4 ;  /* 0x0000000400057c02 */ /* 0x002fc80008000f00 */
[----:B------:R1:W2:Y:S03]  /*80b0*/  SYNCS.PHASECHK.TRANS64.TRYWAIT P0, [R5+URZ+0x8], R6 ;  /* 0x00000806050075a7 */ /* 0x0002a600080011ff */
[----:B--2---:R-:W-:Y:S05]  /*80c0*/  @!P0 NANOSLEEP.SYNCS 0x989680 ;  /* 0x009896800000895d */ /* 0x004fea0003900000 */
[----:B------:R-:W2:Y:S02]  /*80d0*/  @!P0 SYNCS.PHASECHK.TRANS64 P0, [R5+URZ+0x8], R6 ;  /* 0x00000806050085a7 */ /* 0x000ea400080010ff */
[----:B--2---:R-:W-:Y:S05]  /*80e0*/  @!P0 BRA `(.L_x_77) ;  /* 0xfffffffc00ec8947 */ /* 0x004fea000383ffff */
[----:B------:R-:W-:Y:S05]  /*80f0*/  BRA `(.L_x_76) ;  /* 0xffffffbc001c7947 */ /* 0x000fea000383ffff */
.L_x_79:
[----:B------:R-:W-:Y:S01]  /*8100*/  BSSY B0, `(.L_x_171) ;  /* 0x0000006000007945 */ /* 0x000fe20003800000 */
[----:B------:R-:W-:-:S07]  /*8110*/  MOV R15, 0xffffffff ;  /* 0xffffffff000f7802 */ /* 0x000fce0000000f00 */
[----:B-1---5:R-:W-:Y:S05]  /*8120*/  WARPSYNC.COLLECTIVE R15, `(.L_x_172) ;  /* 0x000000000f0c7348 */ /* 0x022fea0003c00000 */
[----:B------:R-:W-:Y:S02]  /*8130*/  ELECT P6, UR79, PT ;  /* 0x00000000004f782f */ /* 0x000fe400038c0000 */
[----:B------:R-:W-:Y:S01]  /*8140*/  MOV R14, UR79 ;  /* 0x0000004f000e7c02 */ /* 0x000fe20008000f00 */
[----:B-1---5:R-:W-:Y:S10]  /*8150*/  ENDCOLLECTIVE ;  /* 0x000000000000791b */ /* 0x022ff40003800000 */
.L_x_172:
[----:B------:R-:W-:Y:S05]  /*8160*/  BSYNC B0 ;  /* 0x0000000000007941 */ /* 0x000fea0003800000 */
.L_x_171:
[----:B------:R-:W-:Y:S01]  /*8170*/  PLOP3.LUT P0, PT, P6, PT, PT, 0x80, 0x8 ;  /* 0x000000000008781c */ /* 0x000fe2000370f070 */
[----:B------:R-:W-:-:S12]  /*8180*/  BRA `(.L_x_173) ;  /* 0xffffffbc00487947 */ /* 0x000fd8000383ffff */
.L_x_81:
[----:B-1----:R-:W-:-:S04]  /*8190*/  MOV R0, UR4 ;  /* 0x0000000400007c02 */ /* 0x002fc80008000f00 */
[----:B------:R1:W2:Y:S03]  /*81a0*/  SYNCS.PHASECHK.TRANS64.TRYWAIT P0, [R0+URZ+0x8], R4 ;  /* 0x00000804000075a7 */ /* 0x0002a600080011ff */
[----:B--2---:R-:W-:Y:S05]  /*81b0*/  @!P0 NANOSLEEP.SYNCS 0x989680 ;  /* 0x009896800000895d */ /* 0x004fea0003900000 */
[----:B------:R-:W2:Y:S02]  /*81c0*/  @!P0 SYNCS.PHASECHK.TRANS64 P0, [R0+URZ+0x8], R4 ;  /* 0x00000804000085a7 */ /* 0x000ea400080010ff */
[----:B--2---:R-:W-:Y:S05]  /*81d0*/  @!P0 BRA `(.L_x_81) ;  /* 0xfffffffc00ec8947 */ /* 0x004fea000383ffff */
[----:B------:R-:W-:Y:S05]  /*81e0*/  BRA `(.L_x_80) ;  /* 0xffffffbc004c7947 */ /* 0x000fea000383ffff */
.L_x_82:
[----:B-1----:R1:W2:Y:S02]  /*81f0*/  SYNCS.PHASECHK.TRANS64.TRYWAIT P0, [R0+URZ+0x140], R4 ;  /* 0x00014004000075a7 */ /* 0x0022a400080011ff */
[----:B--2---:R-:W-:Y:S05]  /*8200*/  @!P0 NANOSLEEP.SYNCS 0x989680 ;  /* 0x009896800000895d */ /* 0x004fea0003900000 */
[----:B------:R-:W2:Y:S02]  /*8210*/  @!P0 SYNCS.PHASECHK.TRANS64 P0, [R0+URZ+0x140], R4 ;  /* 0x00014004000085a7 */ /* 0x000ea400080010ff */
[----:B--2---:R-:W-:Y:S05]  /*8220*/  @!P0 BRA `(.L_x_82) ;  /* 0xfffffffc00f08947 */ /* 0x004fea000383ffff */
[----:B------:R-:W-:Y:S05]  /*8230*/  BRA `(.L_x_174) ;  /* 0xffffffc000387947 */ /* 0x000fea000383ffff */
.L_x_84:
[----:B------:R-:W-:-:S07]  /*8240*/  MOV R0, UR7 ;  /* 0x0000000700007c02 */ /* 0x000fce0008000f00 */
.L_x_175:
[----:B-1----:R1:W2:Y:S02]  /*8250*/  SYNCS.PHASECHK.TRANS64.TRYWAIT P0, [R0+URZ+0x180], R4 ;  /* 0x00018004000075a7 */ /* 0x0022a400080011ff */
[----:B--2---:R-:W-:Y:S05]  /*8260*/  @!P0 NANOSLEEP.SYNCS 0x989680 ;  /* 0x009896800000895d */ /* 0x004fea0003900000 */
[----:B------:R-:W2:Y:S02]  /*8270*/  @!P0 SYNCS.PHASECHK.TRANS64 P0, [R0+URZ+0x180], R4 ;  /* 0x00018004000085a7 */ /* 0x000ea400080010ff */
[----:B--2---:R-:W-:Y:S05]  /*8280*/  @!P0 BRA `(.L_x_175) ;  /* 0xfffffffc00f08947 */ /* 0x004fea000383ffff */
[----:B------:R-:W-:Y:S05]  /*8290*/  BRA `(.L_x_176) ;  /* 0xffffffc000847947 */ /* 0x000fea000383ffff */
.L_x_87:
[----:B------:R-:W-:Y:S07]  /*82a0*/  MOV R0, UR6 ;  /* 0x0000000600007c02 */ /* 0x000fee0008000f00 */
.L_x_177:
[----:B-1----:R1:W2:Y:S02]  /*82b0*/  SYNCS.PHASECHK.TRANS64.TRYWAIT P0, [R0+URZ], R4 ;  /* 0x00000004000075a7 */ /* 0x0022a400080011ff */
[----:B--2---:R-:W-:Y:S05]  /*82c0*/  @!P0 NANOSLEEP.SYNCS 0x989680 ;  /* 0x009896800000895d */ /* 0x004fea0003900000 */
[----:B------:R-:W2:Y:S02]  /*82d0*/  @!P0 SYNCS.PHASECHK.TRANS64 P0, [R0+URZ], R4 ;  /* 0x00000004000085a7 */ /* 0x000ea400080010ff */
[----:B--2---:R-:W-:Y:S05]  /*82e0*/  @!P0 BRA `(.L_x_177) ;  /* 0xfffffffc00f08947 */ /* 0x004fea000383ffff */
[----:B------:R-:W-:Y:S05]  /*82f0*/  BRA `(.L_x_86) ;  /* 0xffffffc000987947 */ /* 0x000fea000383ffff */
.L_x_91:
[----:B-1----:R-:W-:-:S07]  /*8300*/  MOV R0, UR7 ;  /* 0x0000000700007c02 */ /* 0x002fce0008000f00 */
.L_x_178:
[----:B-1----:R1:W2:Y:S02]  /*8310*/  SYNCS.PHASECHK.TRANS64.TRYWAIT P0, [R0+URZ], R2 ;  /* 0x00000002000075a7 */ /* 0x0022a400080011ff */
[----:B--2---:R-:W-:Y:S05]  /*8320*/  @!P0 NANOSLEEP.SYNCS 0x989680 ;  /* 0x009896800000895d */ /* 0x004fea0003900000 */
[----:B------:R-:W2:Y:S02]  /*8330*/  @!P0 SYNCS.PHASECHK.TRANS64 P0, [R0+URZ], R2 ;  /* 0x00000002000085a7 */ /* 0x000ea400080010ff */
[----:B--2---:R-:W-:Y:S05]  /*8340*/  @!P0 BRA `(.L_x_178) ;  /* 0xfffffffc00f08947 */ /* 0x004fea000383ffff */
[----:B------:R-:W-:Y:S05]  /*8350*/  BRA `(.L_x_179) ;  /* 0xffffffc4008c7947 */ /* 0x000fea000383ffff */
.L_x_92:
[----:B------:R-:W-:-:S07]  /*8360*/  MOV R0, UR7 ;  /* 0x0000000700007c02 */ /* 0x000fce0008000f00 */
.L_x_180:
[----:B-1----:R1:W2:Y:S02]  /*8370*/  SYNCS.PHASECHK.TRANS64.TRYWAIT P0, [R0+URZ], R3 ;  /* 0x00000003000075a7 */ /* 0x0022a400080011ff */
[----:B--2---:R-:W-:Y:S05]  /*8380*/  @!P0 NANOSLEEP.SYNCS 0x989680 ;  /* 0x009896800000895d */ /* 0x004fea0003900000 */
[----:B------:R-:W2:Y:S02]  /*8390*/  @!P0 SYNCS.PHASECHK.TRANS64 P0, [R0+URZ], R3 ;  /* 0x00000003000085a7 */ /* 0x000ea400080010ff */
[----:B--2---:R-:W-:Y:S05]  /*83a0*/  @!P0 BRA `(.L_x_180) ;  /* 0xfffffffc00f08947 */ /* 0x004fea000383ffff */
[----:B------:R-:W-:Y:S05]  /*83b0*/  BRA `(.L_x_181) ;  /* 0xffffffc400987947 */ /* 0x000fea000383ffff */
.L_x_93:
[----:B------:R-:W-:-:S07]  /*83c0*/  MOV R0, UR7 ;  /* 0x0000000700007c02 */ /* 0x000fce0008000f00 */
.L_x_182:
[----:B-1----:R1:W2:Y:S02]  /*83d0*/  SYNCS.PHASECHK.TRANS64.TRYWAIT P0, [R0+URZ], R3 ;  /* 0x00000003000075a7 */ /* 0x0022a400080011ff */
[----:B--2---:R-:W-:Y:S05]  /*83e0*/  @!P0 NANOSLEEP.SYNCS 0x989680 ;  /* 0x009896800000895d */ /* 0x004fea0003900000 */
[----:B------:R-:W2:Y:S02]  /*83f0*/  @!P0 SYNCS.PHASECHK.TRANS64 P0, [R0+URZ], R3 ;  /* 0x00000003000085a7 */ /* 0x000ea400080010ff */
[----:B--2---:R-:W-:Y:S05]  /*8400*/  @!P0 BRA `(.L_x_182) ;  /* 0xfffffffc00f08947 */ /* 0x004fea000383ffff */
[----:B------:R-:W-:Y:S05]  /*8410*/  BRA `(.L_x_183) ;  /* 0xffffffc400a47947 */ /* 0x000fea000383ffff */
.L_x_96:
[----:B------:R-:W-:-:S07]  /*8420*/  MOV R0, UR5 ;  /* 0x0000000500007c02 */ /* 0x000fce0008000f00 */
.L_x_184:
[----:B-1----:R1:W2:Y:S02]  /*8430*/  SYNCS.PHASECHK.TRANS64.TRYWAIT P1, [R0+URZ+0x1c0], R2 ;  /* 0x0001c002000075a7 */ /* 0x0022a400080211ff */
[----:B--2---:R-:W-:Y:S05]  /*8440*/  @!P1 NANOSLEEP.SYNCS 0x989680 ;  /* 0x009896800000995d */ /* 0x004fea0003900000 */
[----:B------:R-:W2:Y:S02]  /*8450*/  @!P1 SYNCS.PHASECHK.TRANS64 P1, [R0+URZ+0x1c0], R2 ;  /* 0x0001c002000095a7 */ /* 0x000ea400080210ff */
[----:B--2---:R-:W-:Y:S05]  /*8460*/  @!P1 BRA `(.L_x_184) ;  /* 0xfffffffc00f09947 */ /* 0x004fea000383ffff */
[----:B------:R-:W-:Y:S05]  /*8470*/  BRA `(.L_x_185) ;  /* 0xffffffc400f07947 */ /* 0x000fea000383ffff */
.L_x_101:
[----:B---3--:R3:W1:Y:S02]  /*8480*/  SYNCS.PHASECHK.TRANS64.TRYWAIT P0, [R7+URZ+0x140], R0 ;  /* 0x00014000070075a7 */ /* 0x00866400080011ff */
[----:B-1----:R-:W-:Y:S05]  /*8490*/  @!P0 NANOSLEEP.SYNCS 0x989680 ;  /* 0x009896800000895d */ /* 0x002fea0003900000 */
[----:B------:R-:W1:Y:S02]  /*84a0*/  @!P0 SYNCS.PHASECHK.TRANS64 P0, [R7+URZ+0x140], R0 ;  /* 0x00014000070085a7 */ /* 0x000e6400080010ff */
[----:B-1----:R-:W-:Y:S05]  /*84b0*/  @!P0 BRA `(.L_x_101) ;  /* 0xfffffffc00f08947 */ /* 0x002fea000383ffff */
[----:B------:R-:W-:Y:S05]  /*84c0*/  BRA `(.L_x_186) ;  /* 0xffffffcc00087947 */ /* 0x000fea000383ffff */
.L_x_104:
[----:B-1----:R-:W-:Y:S07]  /*84d0*/  MOV R0, UR19 ;  /* 0x0000001300007c02 */ /* 0x002fee0008000f00 */
.L_x_187:
[----:B-1----:R1:W2:Y:S02]  /*84e0*/  SYNCS.PHASECHK.TRANS64.TRYWAIT P2, [R0+URZ+0x138], R7 ;  /* 0x00013807000075a7 */ /* 0x0022a400080411ff */
[----:B--2---:R-:W-:Y:S05]  /*84f0*/  @!P2 NANOSLEEP.SYNCS 0x989680 ;  /* 0x009896800000a95d */ /* 0x004fea0003900000 */
[----:B------:R-:W2:Y:S02]  /*8500*/  @!P2 SYNCS.PHASECHK.TRANS64 P2, [R0+URZ+0x138], R7 ;  /* 0x000138070000a5a7 */ /* 0x000ea400080410ff */
[----:B--2---:R-:W-:Y:S05]  /*8510*/  @!P2 BRA `(.L_x_187) ;  /* 0xfffffffc00f0a947 */ /* 0x004fea000383ffff */
[----:B------:R-:W-:Y:S05]  /*8520*/  BRA `(.L_x_103) ;  /* 0xffffffd000507947 */ /* 0x000fea000383ffff */
.L_x_107:
[----:B-1----:R-:W-:Y:S07]  /*8530*/  MOV R0, UR19 ;  /* 0x0000001300007c02 */ /* 0x002fee0008000f00 */
.L_x_188:
[----:B-1----:R1:W2:Y:S02]  /*8540*/  SYNCS.PHASECHK.TRANS64.TRYWAIT P0, [R0+URZ+0x128], R6 ;  /* 0x00012806000075a7 */ /* 0x0022a400080011ff */
[----:B--2---:R-:W-:Y:S05]  /*8550*/  @!P0 NANOSLEEP.SYNCS 0x989680 ;  /* 0x009896800000895d */ /* 0x004fea0003900000 */
[----:B------:R-:W2:Y:S02]  /*8560*/  @!P0 SYNCS.PHASECHK.TRANS64 P0, [R0+URZ+0x128], R6 ;  /* 0x00012806000085a7 */ /* 0x000ea400080010ff */
[----:B--2---:R-:W-:Y:S05]  /*8570*/  @!P0 BRA `(.L_x_188) ;  /* 0xfffffffc00f08947 */ /* 0x004fea000383ffff */
[----:B------:R-:W-:Y:S05]  /*8580*/  BRA `(.L_x_189) ;  /* 0xffffffd0009c7947 */ /* 0x000fea000383ffff */
.L_x_110:
[----:B--2---:R2:W4:Y:S02]  /*8590*/  SYNCS.PHASECHK.TRANS64.TRYWAIT P0, [R3+URZ+0x140], R0 ;  /* 0x00014000030075a7 */ /* 0x00452400080011ff */
[----:B----4-:R-:W-:Y:S05]  /*85a0*/  @!P0 NANOSLEEP.SYNCS 0x989680 ;  /* 0x009896800000895d */ /* 0x010fea0003900000 */
[----:B------:R-:W4:Y:S02]  /*85b0*/  @!P0 SYNCS.PHASECHK.TRANS64 P0, [R3+URZ+0x140], R0 ;  /* 0x00014000030085a7 */ /* 0x000f2400080010ff */
[----:B----4-:R-:W-:Y:S05]  /*85c0*/  @!P0 BRA `(.L_x_110) ;  /* 0xfffffffc00f08947 */ /* 0x010fea000383ffff */
[----:B------:R-:W-:Y:S05]  /*85d0*/  BRA `(.L_x_190) ;  /* 0xffffffd400ec7947 */ /* 0x000fea000383ffff */
.L_x_121:
[----:B-1----:R-:W-:Y:S04]  /*85e0*/  MOV R0, UR57 ;  /* 0x0000003900007c02 */ /* 0x002fe80008000f00 */
[----:B------:R1:W2:Y:S03]  /*85f0*/  SYNCS.PHASECHK.TRANS64.TRYWAIT P1, [R0+URZ+0x120], R3 ;  /* 0x00012003000075a7 */ /* 0x0002a600080211ff */
[----:B--2---:R-:W-:Y:S05]  /*8600*/  @!P1 NANOSLEEP.SYNCS 0x989680 ;  /* 0x009896800000995d */ /* 0x004fea0003900000 */
[----:B------:R-:W2:Y:S02]  /*8610*/  @!P1 SYNCS.PHASECHK.TRANS64 P1, [R0+URZ+0x120], R3 ;  /* 0x00012003000095a7 */ /* 0x000ea400080210ff */
[----:B--2---:R-:W-:Y:S05]  /*8620*/  @!P1 BRA `(.L_x_121) ;  /* 0xfffffffc00ec9947 */ /* 0x004fea000383ffff */
[----:B------:R-:W-:Y:S05]  /*8630*/  BRA `(.L_x_120) ;  /* 0xffffffe000fc7947 */ /* 0x000fea000383ffff */
.L_x_123:
[----:B------:R1:W1:Y:S02]  /*8640*/  SYNCS.PHASECHK.TRANS64.TRYWAIT P1, [R82+URZ+0x160], R4 ;  /* 0x00016004520075a7 */ /* 0x00026400080211ff */
[----:B-1----:R-:W-:Y:S05]  /*8650*/  @!P1 NANOSLEEP.SYNCS 0x989680 ;  /* 0x009896800000995d */ /* 0x002fea0003900000 */
[----:B------:R-:W1:Y:S02]  /*8660*/  @!P1 SYNCS.PHASECHK.TRANS64 P1, [R82+URZ+0x160], R4 ;  /* 0x00016004520095a7 */ /* 0x000e6400080210ff */
[----:B-1----:R-:W-:Y:S05]  /*8670*/  @!P1 BRA `(.L_x_123) ;  /* 0xfffffffc00f09947 */ /* 0x002fea000383ffff */
[----:B------:R-:W-:Y:S05]  /*8680*/  BRA `(.L_x_122) ;  /* 0xffffffe400387947 */ /* 0x000fea000383ffff */
        .weak           $__internal_0_$__cuda_sm10x_tcgen05_guardrail_trap_col_being_dealloced_not_returned_by_alloc
        .type           $__internal_0_$__cuda_sm10x_tcgen05_guardrail_trap_col_being_dealloced_not_returned_by_alloc,@function
        .size           $__internal_0_$__cuda_sm10x_tcgen05_guardrail_trap_col_being_dealloced_not_returned_by_alloc,($__internal_1_$__cuda_sm10x_tcgen05_guardrail_trap_phase_invalid_during_alloc - $__internal_0_$__cuda_sm10x_tcgen05_guardrail_trap_col_being_dealloced_not_returned_by_alloc)
$__internal_0_$__cuda_sm10x_tcgen05_guardrail_trap_col_being_dealloced_not_returned_by_alloc:
[----:B------:R-:W-:Y:S05]  /*8690*/  BPT.TRAP 0x1 ;  /* 0x000000040000795c */ /* 0x000fea0000300000 */
[----:B------:R-:W-:-:S04]  /*86a0*/  HFMA2 R3, -RZ, RZ, 0, 0 ;  /* 0x00000000ff037431 */ /* 0x000fc800000001ff */
[----:B------:R-:W-:Y:S05]  /*86b0*/  RET.REL.NODEC R2 `(_ZN7cutlass13device_kernelINS_4gemm6kernel13GemmUniversalIN4cute5tupleIJiiiiEEENS1_10collective13CollectiveMmaINS1_35MainloopSm100TmaUmmaWarpSpecializedILi18ELi2ELi4ENS5_IJNS4_1CILi4EEESB_NSA_ILi1EEEEEEEENS5_IJNSA_ILi128EEENSA_ILi64EEESF_EEENS_12float_e4m3_tENS5_IJlSC_lEEESI_SJ_NS4_8TiledMMAINS4_8MMA_AtomIJNS4_10MMA_TraitsINS4_25SM100_MMA_F8F6F4_2x1SM_SSEJSI_SI_fSF_SG_NS4_17integral_constantINS4_4UMMA5MajorELSQ_0EEESR_NSO_INSP_7ScaleInELSS_0EEEST_EEEEEENS4_6LayoutINS5_IJSC_SC_SC_EEENS5_IJNSA_ILi0EEESY_SY_EEEEENS5_IJNS4_10UnderscoreES11_S11_EEEEENS4_28SM100_TMA_2SM_LOAD_MULTICASTENS4_14ComposedLayoutINS4_7SwizzleILi3ELi4ELi3EEENS4_18smem_ptr_flag_bitsILi8EEENSW_INS5_IJNSA_ILi8EEESF_EEENS5_IJSF_SC_EEEEEEEvNS4_8identityES14_S1E_vS1F_EENS_8epilogue10collective18CollectiveEpilogueINS1H_23Sm100TmaWarpSpecializedILi1ELi1ELi32ELb0ELb0EEEJNS5_IJSG_SG_SF_EEENS5_IJNSW_ISG_SC_EES1N_EEESI_SJ_SI_SJ_NS1H_6fusion15FusionCallbacksIS1L_NS1P_17LinearCombinationISI_fSI_fLNS_15FloatRoundStyleE2EEES1M_S1O_JEEENS4_5SM1004TMEM4LOAD26SM100_TMEM_LOAD_32dp32b32xENS4_13SM90_TMA_LOADENS15_INS16_ILi2ELi4ELi3EEES19_NSW_INS5_IJS1A_SG_EEENS5_IJSG_SC_EEEEEEENS4_39AutoVectorizingCopyWithAssumedAlignmentILi128EEENS4_14SM90_TMA_STOREES24_S26_S26_EEEvvEEEEvNT_6ParamsE) ;  /* 0xffffff7802507950 */ /* 0x000fea0003c3ffff */
        .weak           $__internal_1_$__cuda_sm10x_tcgen05_guardrail_trap_phase_invalid_during_alloc
        .type           $__internal_1_$__cuda_sm10x_tcgen05_guardrail_trap_phase_invalid_during_alloc,@function
        .size           $__internal_1_$__cuda_sm10x_tcgen05_guardrail_trap_phase_invalid_during_alloc,($__internal_2_$__cuda_sm10x_tcgen05_guardrail_trap_unallocated_columns_being_dealloced - $__internal_1_$__cuda_sm10x_tcgen05_guardrail_trap_phase_invalid_during_alloc)
$__internal_1_$__cuda_sm10x_tcgen05_guardrail_trap_phase_invalid_during_alloc:
[----:B------:R-:W-:Y:S05]  /*86c0*/  BPT.TRAP 0x1 ;  /* 0x000000040000795c */ /* 0x000fea0000300000 */
[----:B------:R-:W-:-:S04]  /*86d0*/  MOV R5, 0x0 ;  /* 0x0000000000057802 */ /* 0x000fc80000000f00 */
[----:B------:R-:W-:Y:S05]  /*86e0*/  RET.REL.NODEC R4 `(_ZN7cutlass13device_kernelINS_4gemm6kernel13GemmUniversalIN4cute5tupleIJiiiiEEENS1_10collective13CollectiveMmaINS1_35MainloopSm100TmaUmmaWarpSpecializedILi18ELi2ELi4ENS5_IJNS4_1CILi4EEESB_NSA_ILi1EEEEEEEENS5_IJNSA_ILi128EEENSA_ILi64EEESF_EEENS_12float_e4m3_tENS5_IJlSC_lEEESI_SJ_NS4_8TiledMMAINS4_8MMA_AtomIJNS4_10MMA_TraitsINS4_25SM100_MMA_F8F6F4_2x1SM_SSEJSI_SI_fSF_SG_NS4_17integral_constantINS4_4UMMA5MajorELSQ_0EEESR_NSO_INSP_7ScaleInELSS_0EEEST_EEEEEENS4_6LayoutINS5_IJSC_SC_SC_EEENS5_IJNSA_ILi0EEESY_SY_EEEEENS5_IJNS4_10UnderscoreES11_S11_EEEEENS4_28SM100_TMA_2SM_LOAD_MULTICASTENS4_14ComposedLayoutINS4_7SwizzleILi3ELi4ELi3EEENS4_18smem_ptr_flag_bitsILi8EEENSW_INS5_IJNSA_ILi8EEESF_EEENS5_IJSF_SC_EEEEEEEvNS4_8identityES14_S1E_vS1F_EENS_8epilogue10collective18CollectiveEpilogueINS1H_23Sm100TmaWarpSpecializedILi1ELi1ELi32ELb0ELb0EEEJNS5_IJSG_SG_SF_EEENS5_IJNSW_ISG_SC_EES1N_EEESI_SJ_SI_SJ_NS1H_6fusion15FusionCallbacksIS1L_NS1P_17LinearCombinationISI_fSI_fLNS_15FloatRoundStyleE2EEES1M_S1O_JEEENS4_5SM1004TMEM4LOAD26SM100_TMEM_LOAD_32dp32b32xENS4_13SM90_TMA_LOADENS15_INS16_ILi2ELi4ELi3EEES19_NSW_INS5_IJS1A_SG_EEENS5_IJSG_SC_EEEEEEENS4_39AutoVectorizingCopyWithAssumedAlignmentILi128EEENS4_14SM90_TMA_STOREES24_S26_S26_EEEvvEEEEvNT_6ParamsE) ;  /* 0xffffff7804447950 */ /* 0x000fea0003c3ffff */
        .weak           $__internal_2_$__cuda_sm10x_tcgen05_guardrail_trap_unallocated_columns_being_dealloced
        .type           $__internal_2_$__cuda_sm10x_tcgen05_guardrail_trap_unallocated_columns_being_dealloced,@function
        .size           $__internal_2_$__cuda_sm10x_tcgen05_guardrail_trap_unallocated_columns_being_dealloced,(.L_x_192 - $__internal_2_$__cuda_sm10x_tcgen05_guardrail_trap_unallocated_columns_being_dealloced)
$__internal_2_$__cuda_sm10x_tcgen05_guardrail_trap_unallocated_columns_being_dealloced:
[----:B------:R-:W-:Y:S05]  /*86f0*/  BPT.TRAP 0x1 ;  /* 0x000000040000795c */ /* 0x000fea0000300000 */
[----:B------:R-:W-:-:S04]  /*8700*/  HFMA2 R3, -RZ, RZ, 0, 0 ;  /* 0x00000000ff037431 */ /* 0x000fc800000001ff */
[----:B------:R-:W-:Y:S05]  /*8710*/  RET.REL.NODEC R2 `(_ZN7cutlass13device_kernelINS_4gemm6kernel13GemmUniversalIN4cute5tupleIJiiiiEEENS1_10collective13CollectiveMmaINS1_35MainloopSm100TmaUmmaWarpSpecializedILi18ELi2ELi4ENS5_IJNS4_1CILi4EEESB_NSA_ILi1EEEEEEEENS5_IJNSA_ILi128EEENSA_ILi64EEESF_EEENS_12float_e4m3_tENS5_IJlSC_lEEESI_SJ_NS4_8TiledMMAINS4_8MMA_AtomIJNS4_10MMA_TraitsINS4_25SM100_MMA_F8F6F4_2x1SM_SSEJSI_SI_fSF_SG_NS4_17integral_constantINS4_4UMMA5MajorELSQ_0EEESR_NSO_INSP_7ScaleInELSS_0EEEST_EEEEEENS4_6LayoutINS5_IJSC_SC_SC_EEENS5_IJNSA_ILi0EEESY_SY_EEEEENS5_IJNS4_10UnderscoreES11_S11_EEEEENS4_28SM100_TMA_2SM_LOAD_MULTICASTENS4_14ComposedLayoutINS4_7SwizzleILi3ELi4ELi3EEENS4_18smem_ptr_flag_bitsILi8EEENSW_INS5_IJNSA_ILi8EEESF_EEENS5_IJSF_SC_EEEEEEEvNS4_8identityES14_S1E_vS1F_EENS_8epilogue10collective18CollectiveEpilogueINS1H_23Sm100TmaWarpSpecializedILi1ELi1ELi32ELb0ELb0EEEJNS5_IJSG_SG_SF_EEENS5_IJNSW_ISG_SC_EES1N_EEESI_SJ_SI_SJ_NS1H_6fusion15FusionCallbacksIS1L_NS1P_17LinearCombinationISI_fSI_fLNS_15FloatRoundStyleE2EEES1M_S1O_JEEENS4_5SM1004TMEM4LOAD26SM100_TMEM_LOAD_32dp32b32xENS4_13SM90_TMA_LOADENS15_INS16_ILi2ELi4ELi3EEES19_NSW_INS5_IJS1A_SG_EEENS5_IJSG_SC_EEEEEEENS4_39AutoVectorizingCopyWithAssumedAlignmentILi128EEENS4_14SM90_TMA_STOREES24_S26_S26_EEEvvEEEEvNT_6ParamsE) ;  /* 0xffffff7802387950 */ /* 0x000fea0003c3ffff */
.L_x_191:
[----:B------:R-:W-:-:S00]  /*8720*/  BRA `(.L_x_191) ;  /* 0xfffffffc00fc7947 */ /* 0x000fc0000383ffff */
[----:B------:R-:W-:-:S00]  /*8730*/  NOP ;  /* 0x0000000000007918 */ /* 0x000fc00000000000 */
        /* <DEDUP_REMOVED lines=12> */
.L_x_192:


//--------------------- .nv.global.init           --------------------------
	.section	.nv.global.init,"aw",@progbits
.nv.global.init:
	.type		$str$27,@object
	.size		$str$27,($str$28 - $str$27)
$str$27:
        /*0000*/ 	.byte	0x28, 0x61, 0x64, 0x64, 0x72, 0x65, 0x73, 0x73, 0x20, 0x26, 0x20, 0x6d, 0x61, 0x73, 0x6b, 0x29
        /*0010*/ 	.byte	0x20, 0x3d, 0x3d, 0x20, 0x30, 0x00
	.type		$str$28,@object
	.size		$str$28,($str$26 - $str$28)
$str$28:
        /*0016*/ 	.byte	0x2f, 0x74, 0x6d, 0x70, 0x2f, 0x63, 0x75, 0x74, 0x6c, 0x61, 0x73, 0x73, 0x5f, 0x73, 0x77, 0x65
        /*0026*/ 	.byte	0x65, 0x70, 0x5f, 0x73, 0x72, 0x63, 0x2f, 0x69, 0x6e, 0x63, 0x6c, 0x75, 0x64, 0x65, 0x2f, 0x63
        /*0036*/ 	.byte	0x75, 0x74, 0x65, 0x2f, 0x70, 0x6f, 0x69, 0x6e, 0x74, 0x65, 0x72, 0x5f, 0x66, 0x6c, 0x61, 0x67
        /*0046*/ 	.byte	0x67, 0x65, 0x64, 0x2e, 0x68, 0x70, 0x70, 0x00
	.type		$str$26,@object
	.size		$str$26,($str$25 - $str$26)
$str$26:
        /*004e*/ 	.byte	0x2f, 0x74, 0x6d, 0x70, 0x2f, 0x63, 0x75, 0x74, 0x6c, 0x61, 0x73, 0x73, 0x5f, 0x73, 0x77, 0x65
        /*005e*/ 	.byte	0x65, 0x70, 0x5f, 0x73, 0x72, 0x63, 0x2f, 0x69, 0x6e, 0x63, 0x6c, 0x75, 0x64, 0x65, 0x2f, 0x63
        /*006e*/ 	.byte	0x75, 0x74, 0x65, 0x2f, 0x61, 0x74, 0x6f, 0x6d, 0x2f, 0x63, 0x6f, 0x70, 0x79, 0x5f, 0x74, 0x72
        /*007e*/ 	.byte	0x61, 0x69, 0x74, 0x73, 0x5f, 0x73, 0x6d, 0x31, 0x30, 0x30, 0x2e, 0x68, 0x70, 0x70, 0x00
	.type		$str$25,@object
	.size		$str$25,(__unnamed_1 - $str$25)
$str$25:
        /*008d*/ 	.byte	0x28, 0x28, 0x75, 0x69, 0x6e, 0x74, 0x33, 0x32, 0x5f, 0x74, 0x28, 0x74, 0x68, 0x72, 0x65, 0x61
        /*009d*/ 	.byte	0x64, 0x49, 0x64, 0x78, 0x2e, 0x78, 0x29, 0x20, 0x2f, 0x20, 0x33, 0x32, 0x29, 0x20, 0x25, 0x20
        /*00ad*/ 	.byte	0x34, 0x29, 0x20, 0x3d, 0x3d, 0x20, 0x28, 0x28, 0x28, 0x74, 0x6d, 0x65, 0x6d, 0x5f, 0x61, 0x64
        /*00bd*/ 	.byte	0x64, 0x72, 0x20, 0x3e, 0x3e, 0x20, 0x31, 0x36, 0x29, 0x20, 0x2f, 0x20, 0x33, 0x32, 0x29, 0x20
        /*00cd*/ 	.byte	0x25, 0x20, 0x34, 0x29, 0x00
	.type		__unnamed_1,@object
	.size		__unnamed_1,(__unnamed_2 - __unnamed_1)
__unnamed_1:
        /*00d2*/ 	.byte	0x61, 0x75, 0x74, 0x6f, 0x20, 0x63, 0x75, 0x74, 0x65, 0x3a, 0x3a, 0x61, 0x73, 0x5f, 0x70, 0x6f
        /* <DEDUP_REMOVED lines=24> */
        /*0262*/ 	.byte	0x3c, 0x34, 0x30, 0x39, 0x36, 0x3e, 0x3e, 0x3e, 0x3e, 0x5d, 0x00
	.type		__unnamed_2,@object
	.size		__unnamed_2,(.L_2 - __unnamed_2)
__unnamed_2:
        /* <DEDUP_REMOVED lines=40> */
        /*04ed*/ 	.byte	0x74, 0x65, 0x3a, 0x3a, 0x43, 0x3c, 0x30, 0x3e, 0x3e, 0x3e, 0x3e, 0x5d, 0x00
.L_2:


//--------------------- .nv.shared._ZN7cutlass13device_kernelINS_4gemm6kernel13GemmUniversalIN4cute5tupleIJiiiiEEENS1_10collective13CollectiveMmaINS1_35MainloopSm100TmaUmmaWarpSpecializedILi18ELi2ELi4ENS5_IJNS4_1CILi4EEESB_NSA_ILi1EEEEEEEENS5_IJNSA_ILi128EEENSA_ILi64EEESF_EEENS_12float_e4m3_tENS5_IJlSC_lEEESI_SJ_NS4_8TiledMMAINS4_8MMA_AtomIJNS4_10MMA_TraitsINS4_25SM100_MMA_F8F6F4_2x1SM_SSEJSI_SI_fSF_SG_NS4_17integral_constantINS4_4UMMA5MajorELSQ_0EEESR_NSO_INSP_7ScaleInELSS_0EEEST_EEEEEENS4_6LayoutINS5_IJSC_SC_SC_EEENS5_IJNSA_ILi0EEESY_SY_EEEEENS5_IJNS4_10UnderscoreES11_S11_EEEEENS4_28SM100_TMA_2SM_LOAD_MULTICASTENS4_14ComposedLayoutINS4_7SwizzleILi3ELi4ELi3EEENS4_18smem_ptr_flag_bitsILi8EEENSW_INS5_IJNSA_ILi8EEESF_EEENS5_IJSF_SC_EEEEEEEvNS4_8identityES14_S1E_vS1F_EENS_8epilogue10collective18CollectiveEpilogueINS1H_23Sm100TmaWarpSpecializedILi1ELi1ELi32ELb0ELb0EEEJNS5_IJSG_SG_SF_EEENS5_IJNSW_ISG_SC_EES1N_EEESI_SJ_SI_SJ_NS1H_6fusion15FusionCallbacksIS1L_NS1P_17LinearCombinationISI_fSI_fLNS_15FloatRoundStyleE2EEES1M_S1O_JEEENS4_5SM1004TMEM4LOAD26SM100_TMEM_LOAD_32dp32b32xENS4_13SM90_TMA_LOADENS15_INS16_ILi2ELi4ELi3EEES19_NSW_INS5_IJS1A_SG_EEENS5_IJSG_SC_EEEEEEENS4_39AutoVectorizingCopyWithAssumedAlignmentILi128EEENS4_14SM90_TMA_STOREES24_S26_S26_EEEvvEEEEvNT_6ParamsE --------------------------
	.section	.nv.shared._ZN7cutlass13device_kernelINS_4gemm6kernel13GemmUniversalIN4cute5tupleIJiiiiEEENS1_10collective13CollectiveMmaINS1_35MainloopSm100TmaUmmaWarpSpecializedILi18ELi2ELi4ENS5_IJNS4_1CILi4EEESB_NSA_ILi1EEEEEEEENS5_IJNSA_ILi128EEENSA_ILi64EEESF_EEENS_12float_e4m3_tENS5_IJlSC_lEEESI_SJ_NS4_8TiledMMAINS4_8MMA_AtomIJNS4_10MMA_TraitsINS4_25SM100_MMA_F8F6F4_2x1SM_SSEJSI_SI_fSF_SG_NS4_17integral_constantINS4_4UMMA5MajorELSQ_0EEESR_NSO_INSP_7ScaleInELSS_0EEEST_EEEEEENS4_6LayoutINS5_IJSC_SC_SC_EEENS5_IJNSA_ILi0EEESY_SY_EEEEENS5_IJNS4_10UnderscoreES11_S11_EEEEENS4_28SM100_TMA_2SM_LOAD_MULTICASTENS4_14ComposedLayoutINS4_7SwizzleILi3ELi4ELi3EEENS4_18smem_ptr_flag_bitsILi8EEENSW_INS5_IJNSA_ILi8EEESF_EEENS5_IJSF_SC_EEEEEEEvNS4_8identityES14_S1E_vS1F_EENS_8epilogue10collective18CollectiveEpilogueINS1H_23Sm100TmaWarpSpecializedILi1ELi1ELi32ELb0ELb0EEEJNS5_IJSG_SG_SF_EEENS5_IJNSW_ISG_SC_EES1N_EEESI_SJ_SI_SJ_NS1H_6fusion15FusionCallbacksIS1L_NS1P_17LinearCombinationISI_fSI_fLNS_15FloatRoundStyleE2EEES1M_S1O_JEEENS4_5SM1004TMEM4LOAD26SM100_TMEM_LOAD_32dp32b32xENS4_13SM90_TMA_LOADENS15_INS16_ILi2ELi4ELi3EEES19_NSW_INS5_IJS1A_SG_EEENS5_IJSG_SC_EEEEEEENS4_39AutoVectorizingCopyWithAssumedAlignmentILi128EEENS4_14SM90_TMA_STOREES24_S26_S26_EEEvvEEEEvNT_6ParamsE,"aw",@nobits
	.sectionflags	@""
	.align	16
	.zero		1024


//--------------------- .nv.shared.reserved.0     --------------------------
	.section	.nv.shared.reserved.0,"aw",@nobits
	.weak		__nv_reservedSMEM_offset_0_alias
	.size		__nv_reservedSMEM_offset_0_alias, 0, 64
	.other		__nv_reservedSMEM_offset_0_alias,@"STO_CUDA_RESERVED_SHARED STV_DEFAULT"
__nv_reservedSMEM_offset_0_alias:
	.zero		0
.nv.shared.reserved.0:
	.zero		64
	.weak		__nv_reservedSMEM_tcgen05_partition
	.type		__nv_reservedSMEM_tcgen05_partition,@object
	.size		__nv_reservedSMEM_tcgen05_partition,(.L_0 - __nv_reservedSMEM_tcgen05_partition)
__nv_reservedSMEM_tcgen05_partition:
	.zero		32
.L_0:


//--------------------- .nv.global                --------------------------
	.section	.nv.global,"aw",@nobits
.nv.global:
	.type		_ZN40_INTERNAL_8f5d5665_4_k_cu_f41305ba_193764cute1_E,@object
	.size		_ZN40_INTERNAL_8f5d5665_4_k_cu_f41305ba_193764cute1_E,(_ZN40_INTERNAL_8f5d5665_4_k_cu_f41305ba_193764cuda3std3__45__cpo6cbeginE - _ZN40_INTERNAL_8f5d5665_4_k_cu_f41305ba_193764cute1_E)
_ZN40_INTERNAL_8f5d5665_4_k_cu_f41305ba_193764cute1_E:
	.zero		1
	.type		_ZN40_INTERNAL_8f5d5665_4_k_cu_f41305ba_193764cuda3std3__45__cpo6cbeginE,@object
	.size		_ZN40_INTERNAL_8f5d5665_4_k_cu_f41305ba_193764cuda3std3__45__cpo6cbeginE,(_ZN40_INTERNAL_8f5d5665_4_k_cu_f41305ba_193764cuda3std3__48in_placeE - _ZN40_INTERNAL_8f5d5665_4_k_cu_f41305ba_193764cuda3std3__45__cpo6cbeginE)
_ZN40_INTERNAL_8f5d5665_4_k_cu_f41305ba_193764cuda3std3__45__cpo6cbeginE:
	.zero		1
	.type		_ZN40_INTERNAL_8f5d5665_4_k_cu_f41305ba_193764cuda3std3__48in_placeE,@object
	.size		_ZN40_INTERNAL_8f5d5665_4_k_cu_f41305ba_193764cuda3std3__48in_placeE,(_ZN40_INTERNAL_8f5d5665_4_k_cu_f41305ba_193764cuda3std6ranges3__45__cpo9iter_moveE - _ZN40_INTERNAL_8f5d5665_4_k_cu_f41305ba_193764cuda3std3__48in_placeE)
_ZN40_INTERNAL_8f5d5665_4_k_cu_f41305ba_193764cuda3std3__48in_placeE:
	.zero		1
	.type		_ZN40_INTERNAL_8f5d5665_4_k_cu_f41305ba_193764cuda3std6ranges3__45__cpo9iter_moveE,@object
	.size		_ZN40_INTERNAL_8f5d5665_4_k_cu_f41305ba_193764cuda3std6ranges3__45__cpo9iter_moveE,(_ZN40_INTERNAL_8f5d5665_4_k_cu_f41305ba_193764cuda3std3__45__cpo5beginE - _ZN40_INTERNAL_8f5d5665_4_k_cu_f41305ba_193764cuda3std6ranges3__45__cpo9iter_moveE)
_ZN40_INTERNAL_8f5d5665_4_k_cu_f41305ba_193764cuda3std6ranges3__45__cpo9iter_moveE:
	.zero		1
	.type		_ZN40_INTERNAL_8f5d5665_4_k_cu_f41305ba_193764cuda3std3__45__cpo5beginE,@object
	.size		_ZN40_INTERNAL_8f5d5665_4_k_cu_f41305ba_193764cuda3std3__45__cpo5beginE,(_ZN40_INTERNAL_8f5d5665_4_k_cu_f41305ba_193764cuda3std3__442_GLOBAL__N__8f5d5665_4_k_cu_f41305ba_193766ignoreE - _ZN40_INTERNAL_8f5d5665_4_k_cu_f41305ba_193764cuda3std3__45__cpo5beginE)
_ZN40_INTERNAL_8f5d5665_4_k_cu_f41305ba_193764cuda3std3__45__cpo5beginE:
	.zero		1
	.type		_ZN40_INTERNAL_8f5d5665_4_k_cu_f41305ba_193764cuda3std3__442_GLOBAL__N__8f5d5665_4_k_cu_f41305ba_193766ignoreE,@object
	.size		_ZN40_INTERNAL_8f5d5665_4_k_cu_f41305ba_193764cuda3std3__442_GLOBAL__N__8f5d5665_4_k_cu_f41305ba_193766ignoreE,(_ZN40_INTERNAL_8f5d5665_4_k_cu_f41305ba_193764cute7productE - _ZN40_INTERNAL_8f5d5665_4_k_cu_f41305ba_193764cuda3std3__442_GLOBAL__N__8f5d5665_4_k_cu_f41305ba_193766ignoreE)
_ZN40_INTERNAL_8f5d5665_4_k_cu_f41305ba_193764cuda3std3__442_GLOBAL__N__8f5d5665_4_k_cu_f41305ba_193766ignoreE:
	.zero		1
	.type		_ZN40_INTERNAL_8f5d5665_4_k_cu_f41305ba_193764cute7productE,@object
	.size		_ZN40_INTERNAL_8f5d5665_4_k_cu_f41305ba_193764cute7productE,(_ZN40_INTERNAL_8f5d5665_4_k_cu_f41305ba_193764cuda3std3__45__cpo3endE - _ZN40_INTERNAL_8f5d5665_4_k_cu_f41305ba_193764cute7productE)
_ZN40_INTERNAL_8f5d5665_4_k_cu_f41305ba_193764cute7productE:
	.zero		1
	.type		_ZN40_INTERNAL_8f5d5665_4_k_cu_f41305ba_193764cuda3std3__45__cpo3endE,@object
	.size		_ZN40_INTERNAL_8f5d5665_4_k_cu_f41305ba_193764cuda3std3__45__cpo3endE,(_ZN40_INTERNAL_8f5d5665_4_k_cu_f41305ba_193764cuda3std3__419piecewise_constructE - _ZN40_INTERNAL_8f5d5665_4_k_cu_f41305ba_193764cuda3std3__45__cpo3endE)
_ZN40_INTERNAL_8f5d5665_4_k_cu_f41305ba_193764cuda3std3__45__cpo3endE:
	.zero		1
	.type		_ZN40_INTERNAL_8f5d5665_4_k_cu_f41305ba_193764cuda3std3__419piecewise_constructE,@object
	.size		_ZN40_INTERNAL_8f5d5665_4_k_cu_f41305ba_193764cuda3std3__419piecewise_constructE,(_ZN40_INTERNAL_8f5d5665_4_k_cu_f41305ba_193764cuda3std3__45__cpo4cendE - _ZN40_INTERNAL_8f5d5665_4_k_cu_f41305ba_193764cuda3std3__419piecewise_constructE)
_ZN40_INTERNAL_8f5d5665_4_k_cu_f41305ba_193764cuda3std3__419piecewise_constructE:
	.zero		1
	.type		_ZN40_INTERNAL_8f5d5665_4_k_cu_f41305ba_193764cuda3std3__45__cpo4cendE,@object
	.size		_ZN40_INTERNAL_8f5d5665_4_k_cu_f41305ba_193764cuda3std3__45__cpo4cendE,(_ZN40_INTERNAL_8f5d5665_4_k_cu_f41305ba_193764cuda3std6ranges3__45__cpo4swapE - _ZN40_INTERNAL_8f5d5665_4_k_cu_f41305ba_193764cuda3std3__45__cpo4cendE)
_ZN40_INTERNAL_8f5d5665_4_k_cu_f41305ba_193764cuda3std3__45__cpo4cendE:
	.zero		1
	.type		_ZN40_INTERNAL_8f5d5665_4_k_cu_f41305ba_193764cuda3std6ranges3__45__cpo4swapE,@object
	.size		_ZN40_INTERNAL_8f5d5665_4_k_cu_f41305ba_193764cuda3std6ranges3__45__cpo4swapE,(.L_10 - _ZN40_INTERNAL_8f5d5665_4_k_cu_f41305ba_193764cuda3std6ranges3__45__cpo4swapE)
_ZN40_INTERNAL_8f5d5665_4_k_cu_f41305ba_193764cuda3std6ranges3__45__cpo4swapE:
	.zero		1
.L_10:


//--------------------- .nv.constant0._ZN7cutlass13device_kernelINS_4gemm6kernel13GemmUniversalIN4cute5tupleIJiiiiEEENS1_10collective13CollectiveMmaINS1_35MainloopSm100TmaUmmaWarpSpecializedILi18ELi2ELi4ENS5_IJNS4_1CILi4EEESB_NSA_ILi1EEEEEEEENS5_IJNSA_ILi128EEENSA_ILi64EEESF_EEENS_12float_e4m3_tENS5_IJlSC_lEEESI_SJ_NS4_8TiledMMAINS4_8MMA_AtomIJNS4_10MMA_TraitsINS4_25SM100_MMA_F8F6F4_2x1SM_SSEJSI_SI_fSF_SG_NS4_17integral_constantINS4_4UMMA5MajorELSQ_0EEESR_NSO_INSP_7ScaleInELSS_0EEEST_EEEEEENS4_6LayoutINS5_IJSC_SC_SC_EEENS5_IJNSA_ILi0EEESY_SY_EEEEENS5_IJNS4_10UnderscoreES11_S11_EEEEENS4_28SM100_TMA_2SM_LOAD_MULTICASTENS4_14ComposedLayoutINS4_7SwizzleILi3ELi4ELi3EEENS4_18smem_ptr_flag_bitsILi8EEENSW_INS5_IJNSA_ILi8EEESF_EEENS5_IJSF_SC_EEEEEEEvNS4_8identityES14_S1E_vS1F_EENS_8epilogue10collective18CollectiveEpilogueINS1H_23Sm100TmaWarpSpecializedILi1ELi1ELi32ELb0ELb0EEEJNS5_IJSG_SG_SF_EEENS5_IJNSW_ISG_SC_EES1N_EEESI_SJ_SI_SJ_NS1H_6fusion15FusionCallbacksIS1L_NS1P_17LinearCombinationISI_fSI_fLNS_15FloatRoundStyleE2EEES1M_S1O_JEEENS4_5SM1004TMEM4LOAD26SM100_TMEM_LOAD_32dp32b32xENS4_13SM90_TMA_LOADENS15_INS16_ILi2ELi4ELi3EEES19_NSW_INS5_IJS1A_SG_EEENS5_IJSG_SC_EEEEEEENS4_39AutoVectorizingCopyWithAssumedAlignmentILi128EEENS4_14SM90_TMA_STOREES24_S26_S26_EEEvvEEEEvNT_6ParamsE --------------------------
	.section	.nv.constant0._ZN7cutlass13device_kernelINS_4gemm6kernel13GemmUniversalIN4cute5tupleIJiiiiEEENS1_10collective13CollectiveMmaINS1_35MainloopSm100TmaUmmaWarpSpecializedILi18ELi2ELi4ENS5_IJNS4_1CILi4EEESB_NSA_ILi1EEEEEEEENS5_IJNSA_ILi128EEENSA_ILi64EEESF_EEENS_12float_e4m3_tENS5_IJlSC_lEEESI_SJ_NS4_8TiledMMAINS4_8MMA_AtomIJNS4_10MMA_TraitsINS4_25SM100_MMA_F8F6F4_2x1SM_SSEJSI_SI_fSF_SG_NS4_17integral_constantINS4_4UMMA5MajorELSQ_0EEESR_NSO_INSP_7ScaleInELSS_0EEEST_EEEEEENS4_6LayoutINS5_IJSC_SC_SC_EEENS5_IJNSA_ILi0EEESY_SY_EEEEENS5_IJNS4_10UnderscoreES11_S11_EEEEENS4_28SM100_TMA_2SM_LOAD_MULTICASTENS4_14ComposedLayoutINS4_7SwizzleILi3ELi4ELi3EEENS4_18smem_ptr_flag_bitsILi8EEENSW_INS5_IJNSA_ILi8EEESF_EEENS5_IJSF_SC_EEEEEEEvNS4_8identityES14_S1E_vS1F_EENS_8epilogue10collective18CollectiveEpilogueINS1H_23Sm100TmaWarpSpecializedILi1ELi1ELi32ELb0ELb0EEEJNS5_IJSG_SG_SF_EEENS5_IJNSW_ISG_SC_EES1N_EEESI_SJ_SI_SJ_NS1H_6fusion15FusionCallbacksIS1L_NS1P_17LinearCombinationISI_fSI_fLNS_15FloatRoundStyleE2EEES1M_S1O_JEEENS4_5SM1004TMEM4LOAD26SM100_TMEM_LOAD_32dp32b32xENS4_13SM90_TMA_LOADENS15_INS16_ILi2ELi4ELi3EEES19_NSW_INS5_IJS1A_SG_EEENS5_IJSG_SC_EEEEEEENS4_39AutoVectorizingCopyWithAssumedAlignmentILi128EEENS4_14SM90_TMA_STOREES24_S26_S26_EEEvvEEEEvNT_6ParamsE,"a",@progbits
	.sectionflags	@""
	.align	4
.nv.constant0._ZN7cutlass13device_kernelINS_4gemm6kernel13GemmUniversalIN4cute5tupleIJiiiiEEENS1_10collective13CollectiveMmaINS1_35MainloopSm100TmaUmmaWarpSpecializedILi18ELi2ELi4ENS5_IJNS4_1CILi4EEESB_NSA_ILi1EEEEEEEENS5_IJNSA_ILi128EEENSA_ILi64EEESF_EEENS_12float_e4m3_tENS5_IJlSC_lEEESI_SJ_NS4_8TiledMMAINS4_8MMA_AtomIJNS4_10MMA_TraitsINS4_25SM100_MMA_F8F6F4_2x1SM_SSEJSI_SI_fSF_SG_NS4_17integral_constantINS4_4UMMA5MajorELSQ_0EEESR_NSO_INSP_7ScaleInELSS_0EEEST_EEEEEENS4_6LayoutINS5_IJSC_SC_SC_EEENS5_IJNSA_ILi0EEESY_SY_EEEEENS5_IJNS4_10UnderscoreES11_S11_EEEEENS4_28SM100_TMA_2SM_LOAD_MULTICASTENS4_14ComposedLayoutINS4_7SwizzleILi3ELi4ELi3EEENS4_18smem_ptr_flag_bitsILi8EEENSW_INS5_IJNSA_ILi8EEESF_EEENS5_IJSF_SC_EEEEEEEvNS4_8identityES14_S1E_vS1F_EENS_8epilogue10collective18CollectiveEpilogueINS1H_23Sm100TmaWarpSpecializedILi1ELi1ELi32ELb0ELb0EEEJNS5_IJSG_SG_SF_EEENS5_IJNSW_ISG_SC_EES1N_EEESI_SJ_SI_SJ_NS1H_6fusion15FusionCallbacksIS1L_NS1P_17LinearCombinationISI_fSI_fLNS_15FloatRoundStyleE2EEES1M_S1O_JEEENS4_5SM1004TMEM4LOAD26SM100_TMEM_LOAD_32dp32b32xENS4_13SM90_TMA_LOADENS15_INS16_ILi2ELi4ELi3EEES19_NSW_INS5_IJS1A_SG_EEENS5_IJSG_SC_EEEEEEENS4_39AutoVectorizingCopyWithAssumedAlignmentILi128EEENS4_14SM90_TMA_STOREES24_S26_S26_EEEvvEEEEvNT_6ParamsE:
	.zero		2944


//--------------------- SYMBOLS --------------------------

	.type		.nv.reservedSmem.offset0,@object
	.size		.nv.reservedSmem.offset0,0x4
	.type		.nv.reservedSmem.cap,@object
	.size		.nv.reservedSmem.cap,0x4
	.type		__assertfail,@function
